def attn_fwd(
    Q,
    K,
    V,
    Out,
    Lse,
    sm_scale,
    stride_qz,
    stride_qh,
    stride_qm,
    stride_qk,
    stride_kz,
    stride_kh,
    stride_kn,
    stride_kk,
    stride_vz,
    stride_vh,
    stride_vn,
    stride_vk,
    stride_oz,
    stride_oh,
    stride_om,
    stride_ok,
    seqlen_q,
    seqlen_k,
    BLOCK_M: tl.constexpr,
    BLOCK_N: tl.constexpr,
    HEAD_DIM: tl.constexpr,
    CAUSAL: tl.constexpr,
):
    start_m = tl.program_id(0)
    off_hz = tl.program_id(1)
    q_off = off_hz * stride_qh
    k_off = off_hz * stride_kh
    v_off = off_hz * stride_vh
    offs_m = start_m * BLOCK_M + tl.arange(0, BLOCK_M)
    offs_d = tl.arange(0, HEAD_DIM)
    offs_n = tl.arange(0, BLOCK_N)
    q_ptrs = Q + q_off + offs_m[:, None] * stride_qm + offs_d[None, :] * stride_qk
    k_ptrs = K + k_off + offs_d[:, None] * stride_kk + offs_n[None, :] * stride_kn
    v_ptrs = V + v_off + offs_n[:, None] * stride_vn + offs_d[None, :] * stride_vk
    m_i = tl.full([BLOCK_M], float("-inf"), dtype=tl.float32)
    l_i = tl.zeros([BLOCK_M], dtype=tl.float32) + 1.0
    acc = tl.zeros([BLOCK_M, HEAD_DIM], dtype=tl.float32)
    q = tl.load(q_ptrs)
    acc, l_i, m_i = _attn_fwd_inner(
        acc,
        l_i,
        m_i,
        q,
        k_ptrs,
        v_ptrs,
        sm_scale,
        stride_kn,
        stride_vn,
        start_m,
        seqlen_k,
        BLOCK_M,
        BLOCK_N,
        HEAD_DIM,
        CAUSAL,
    )
    acc = acc / l_i[:, None]
    lse = m_i + tl.math.log2(l_i) / 1.4426950408889634
    o_ptrs = (
        Out
        + off_hz * stride_oh
        + offs_m[:, None] * stride_om
        + offs_d[None, :] * stride_ok
    )
    tl.store(o_ptrs, acc.to(Out.dtype.element_ty))
    tl.store(Lse + off_hz * seqlen_q + offs_m, lse)

# config = {"BLOCK_M": 64, "BLOCK_N": 128, "HEAD_DIM": 64, "arch": "sm_90", "causal": false, "dtype": "bf16", "num_stages": 2, "num_warps": 8}
# arch = sm_90


// ===== COMPILED SASS (sm_90a) =====

	.target	sm_90a

	.elftype	@"ET_EXEC"


//--------------------- .note.nv.tkinfo           --------------------------
	.section	.note.nv.tkinfo,"",@"SHT_NOTE"
	.sectionflags	@"SHF_NOTE_NV_TKINFO"
	.tkinfo
        /*0018*/ 	.word	0x00000002
        /*0030*/ 	.string	""
        /*0030*/ 	.string	"ptxas"
        /*0030*/ 	.string	"Cuda compilation tools, release 13.0, V13.0.88"
        /*0030*/ 	.string	"Build cuda_13.0.r13.0/compiler.36424714_0"
        /*0030*/ 	.string	"-v  -suppress-debug-info  -lineinfo  -arch sm_90a "



//--------------------- .note.nv.cuinfo           --------------------------
	.section	.note.nv.cuinfo,"",@"SHT_NOTE"
	.sectionflags	@"SHF_NOTE_NV_CUINFO"
        /*0018*/ 	.short	0x0002
        /*001a*/ 	.short	0x005a
        /*001c*/ 	.short	0x0082
	.zero		2


//--------------------- .nv.info                  --------------------------
	.section	.nv.info,"",@"SHT_CUDA_INFO"
	.align	4


	//----- nvinfo : EIATTR_REGCOUNT
	.align		4
        /*0000*/ 	.byte	0x04, 0x2f
        /*0002*/ 	.short	(.L_2 - .L_1)
	.align		4
.L_1:
        /*0004*/ 	.word	index@(attn_fwd)
        /*0008*/ 	.word	0x000000fe


	//----- nvinfo : EIATTR_FRAME_SIZE
	.align		4
.L_2:
        /*000c*/ 	.byte	0x04, 0x11
        /*000e*/ 	.short	(.L_4 - .L_3)
	.align		4
.L_3:
        /*0010*/ 	.word	index@(attn_fwd)
        /*0014*/ 	.word	0x00000020


	//----- nvinfo : EIATTR_MIN_STACK_SIZE
	.align		4
.L_4:
        /*0018*/ 	.byte	0x04, 0x12
        /*001a*/ 	.short	(.L_6 - .L_5)
	.align		4
.L_5:
        /*001c*/ 	.word	index@(attn_fwd)
        /*0020*/ 	.word	0x00000020
.L_6:


//--------------------- .nv.compat                --------------------------
	.section	.nv.compat,"",@"SHT_CUDA_COMPAT_INFO"
	.align	4
        /*0000*/ 	.byte	0x02, 0x09, 0x01, 0x00, 0x02, 0x02, 0x04, 0x00, 0x02, 0x05, 0x05, 0x00, 0x03, 0x07, 0x01, 0x01
        /*0010*/ 	.byte	0x02, 0x03, 0x00, 0x00, 0x02, 0x06, 0x01, 0x00, 0x04, 0x0b, 0x08, 0x00, 0x00, 0x00, 0x00, 0x00
        /*0020*/ 	.byte	0x00, 0x00, 0x00, 0x00


//--------------------- .nv.info.attn_fwd         --------------------------
	.section	.nv.info.attn_fwd,"",@"SHT_CUDA_INFO"
	.sectionflags	@""
	.align	4


	//----- nvinfo : EIATTR_CUDA_API_VERSION
	.align		4
        /*0000*/ 	.byte	0x04, 0x37
        /*0002*/ 	.short	(.L_8 - .L_7)
.L_7:
        /*0004*/ 	.word	0x00000082


	//----- nvinfo : EIATTR_KPARAM_INFO
	.align		4
.L_8:
        /*0008*/ 	.byte	0x04, 0x17
        /*000a*/ 	.short	(.L_10 - .L_9)
.L_9:
        /*000c*/ 	.word	0x00000000
        /*0010*/ 	.short	0x0019
        /*0012*/ 	.short	0x0080
        /*0014*/ 	.byte	0x00, 0xf4, 0x21, 0x00


	//----- nvinfo : EIATTR_KPARAM_INFO
	.align		4
.L_10:
        /*0018*/ 	.byte	0x04, 0x17
        /*001a*/ 	.short	(.L_12 - .L_11)
.L_11:
        /*001c*/ 	.word	0x00000000
        /*0020*/ 	.short	0x0018
        /*0022*/ 	.short	0x0078
        /*0024*/ 	.byte	0x00, 0xf4, 0x21, 0x00


	//----- nvinfo : EIATTR_KPARAM_INFO
	.align		4
.L_12:
        /*0028*/ 	.byte	0x04, 0x17
        /*002a*/ 	.short	(.L_14 - .L_13)
.L_13:
        /*002c*/ 	.word	0x00000000
        /*0030*/ 	.short	0x0017
        /*0032*/ 	.short	0x0070
        /*0034*/ 	.byte	0x00, 0xf0, 0x11, 0x00


	//----- nvinfo : EIATTR_KPARAM_INFO
	.align		4
.L_14:
        /*0038*/ 	.byte	0x04, 0x17
        /*003a*/ 	.short	(.L_16 - .L_15)
.L_15:
        /*003c*/ 	.word	0x00000000
        /*0040*/ 	.short	0x0016
        /*0042*/ 	.short	0x006c
        /*0044*/ 	.byte	0x00, 0xf0, 0x11, 0x00


	//----- nvinfo : EIATTR_KPARAM_INFO
	.align		4
.L_16:
        /*0048*/ 	.byte	0x04, 0x17
        /*004a*/ 	.short	(.L_18 - .L_17)
.L_17:
        /*004c*/ 	.word	0x00000000
        /*0050*/ 	.short	0x0015
        /*0052*/ 	.short	0x0068
        /*0054*/ 	.byte	0x00, 0xf0, 0x11, 0x00


	//----- nvinfo : EIATTR_KPARAM_INFO
	.align		4
.L_18:
        /*0058*/ 	.byte	0x04, 0x17
        /*005a*/ 	.short	(.L_20 - .L_19)
.L_19:
        /*005c*/ 	.word	0x00000000
        /*0060*/ 	.short	0x0014
        /*0062*/ 	.short	0x0064
        /*0064*/ 	.byte	0x00, 0xf0, 0x11, 0x00


	//----- nvinfo : EIATTR_KPARAM_INFO
	.align		4
.L_20:
        /*0068*/ 	.byte	0x04, 0x17
        /*006a*/ 	.short	(.L_22 - .L_21)
.L_21:
        /*006c*/ 	.word	0x00000000
        /*0070*/ 	.short	0x0013
        /*0072*/ 	.short	0x0060
        /*0074*/ 	.byte	0x00, 0xf0, 0x11, 0x00


	//----- nvinfo : EIATTR_KPARAM_INFO
	.align		4
.L_22:
        /*0078*/ 	.byte	0x04, 0x17
        /*007a*/ 	.short	(.L_24 - .L_23)
.L_23:
        /*007c*/ 	.word	0x00000000
        /*0080*/ 	.short	0x0012
        /*0082*/ 	.short	0x005c
        /*0084*/ 	.byte	0x00, 0xf0, 0x11, 0x00


	//----- nvinfo : EIATTR_KPARAM_INFO
	.align		4
.L_24:
        /*0088*/ 	.byte	0x04, 0x17
        /*008a*/ 	.short	(.L_26 - .L_25)
.L_25:
        /*008c*/ 	.word	0x00000000
        /*0090*/ 	.short	0x0011
        /*0092*/ 	.short	0x0058
        /*0094*/ 	.byte	0x00, 0xf0, 0x11, 0x00


	//----- nvinfo : EIATTR_KPARAM_INFO
	.align		4
.L_26:
        /*0098*/ 	.byte	0x04, 0x17
        /*009a*/ 	.short	(.L_28 - .L_27)
.L_27:
        /*009c*/ 	.word	0x00000000
        /*00a0*/ 	.short	0x0010
        /*00a2*/ 	.short	0x0054
        /*00a4*/ 	.byte	0x00, 0xf0, 0x11, 0x00


	//----- nvinfo : EIATTR_KPARAM_INFO
	.align		4
.L_28:
        /*00a8*/ 	.byte	0x04, 0x17
        /*00aa*/ 	.short	(.L_30 - .L_29)
.L_29:
        /*00ac*/ 	.word	0x00000000
        /*00b0*/ 	.short	0x000f
        /*00b2*/ 	.short	0x0050
        /*00b4*/ 	.byte	0x00, 0xf0, 0x11, 0x00


	//----- nvinfo : EIATTR_KPARAM_INFO
	.align		4
.L_30:
        /*00b8*/ 	.byte	0x04, 0x17
        /*00ba*/ 	.short	(.L_32 - .L_31)
.L_31:
        /*00bc*/ 	.word	0x00000000
        /*00c0*/ 	.short	0x000e
        /*00c2*/ 	.short	0x004c
        /*00c4*/ 	.byte	0x00, 0xf0, 0x11, 0x00


	//----- nvinfo : EIATTR_KPARAM_INFO
	.align		4
.L_32:
        /*00c8*/ 	.byte	0x04, 0x17
        /*00ca*/ 	.short	(.L_34 - .L_33)
.L_33:
        /*00cc*/ 	.word	0x00000000
        /*00d0*/ 	.short	0x000d
        /*00d2*/ 	.short	0x0048
        /*00d4*/ 	.byte	0x00, 0xf0, 0x11, 0x00


	//----- nvinfo : EIATTR_KPARAM_INFO
	.align		4
.L_34:
        /*00d8*/ 	.byte	0x04, 0x17
        /*00da*/ 	.short	(.L_36 - .L_35)
.L_35:
        /*00dc*/ 	.word	0x00000000
        /*00e0*/ 	.short	0x000c
        /*00e2*/ 	.short	0x0044
        /*00e4*/ 	.byte	0x00, 0xf0, 0x11, 0x00


	//----- nvinfo : EIATTR_KPARAM_INFO
	.align		4
.L_36:
        /*00e8*/ 	.byte	0x04, 0x17
        /*00ea*/ 	.short	(.L_38 - .L_37)
.L_37:
        /*00ec*/ 	.word	0x00000000
        /*00f0*/ 	.short	0x000b
        /*00f2*/ 	.short	0x0040
        /*00f4*/ 	.byte	0x00, 0xf0, 0x11, 0x00


	//----- nvinfo : EIATTR_KPARAM_INFO
	.align		4
.L_38:
        /*00f8*/ 	.byte	0x04, 0x17
        /*00fa*/ 	.short	(.L_40 - .L_39)
.L_39:
        /*00fc*/ 	.word	0x00000000
        /*0100*/ 	.short	0x000a
        /*0102*/ 	.short	0x003c
        /*0104*/ 	.byte	0x00, 0xf0, 0x11, 0x00


	//----- nvinfo : EIATTR_KPARAM_INFO
	.align		4
.L_40:
        /*0108*/ 	.byte	0x04, 0x17
        /*010a*/ 	.short	(.L_42 - .L_41)
.L_41:
        /*010c*/ 	.word	0x00000000
        /*0110*/ 	.short	0x0009
        /*0112*/ 	.short	0x0038
        /*0114*/ 	.byte	0x00, 0xf0, 0x11, 0x00


	//----- nvinfo : EIATTR_KPARAM_INFO
	.align		4
.L_42:
        /*0118*/ 	.byte	0x04, 0x17
        /*011a*/ 	.short	(.L_44 - .L_43)
.L_43:
        /*011c*/ 	.word	0x00000000
        /*0120*/ 	.short	0x0008
        /*0122*/ 	.short	0x0034
        /*0124*/ 	.byte	0x00, 0xf0, 0x11, 0x00


	//----- nvinfo : EIATTR_KPARAM_INFO
	.align		4
.L_44:
        /*0128*/ 	.byte	0x04, 0x17
        /*012a*/ 	.short	(.L_46 - .L_45)
.L_45:
        /*012c*/ 	.word	0x00000000
        /*0130*/ 	.short	0x0007
        /*0132*/ 	.short	0x0030
        /*0134*/ 	.byte	0x00, 0xf0, 0x11, 0x00


	//----- nvinfo : EIATTR_KPARAM_INFO
	.align		4
.L_46:
        /*0138*/ 	.byte	0x04, 0x17
        /*013a*/ 	.short	(.L_48 - .L_47)
.L_47:
        /*013c*/ 	.word	0x00000000
        /*0140*/ 	.short	0x0006
        /*0142*/ 	.short	0x002c
        /*0144*/ 	.byte	0x00, 0xf0, 0x11, 0x00


	//----- nvinfo : EIATTR_KPARAM_INFO
	.align		4
.L_48:
        /*0148*/ 	.byte	0x04, 0x17
        /*014a*/ 	.short	(.L_50 - .L_49)
.L_49:
        /*014c*/ 	.word	0x00000000
        /*0150*/ 	.short	0x0005
        /*0152*/ 	.short	0x0028
        /*0154*/ 	.byte	0x00, 0xf0, 0x11, 0x00


	//----- nvinfo : EIATTR_KPARAM_INFO
	.align		4
.L_50:
        /*0158*/ 	.byte	0x04, 0x17
        /*015a*/ 	.short	(.L_52 - .L_51)
.L_51:
        /*015c*/ 	.word	0x00000000
        /*0160*/ 	.short	0x0004
        /*0162*/ 	.short	0x0020
        /*0164*/ 	.byte	0x00, 0xf4, 0x21, 0x00


	//----- nvinfo : EIATTR_KPARAM_INFO
	.align		4
.L_52:
        /*0168*/ 	.byte	0x04, 0x17
        /*016a*/ 	.short	(.L_54 - .L_53)
.L_53:
        /*016c*/ 	.word	0x00000000
        /*0170*/ 	.short	0x0003
        /*0172*/ 	.short	0x0018
        /*0174*/ 	.byte	0x00, 0xf4, 0x21, 0x00


	//----- nvinfo : EIATTR_KPARAM_INFO
	.align		4
.L_54:
        /*0178*/ 	.byte	0x04, 0x17
        /*017a*/ 	.short	(.L_56 - .L_55)
.L_55:
        /*017c*/ 	.word	0x00000000
        /*0180*/ 	.short	0x0002
        /*0182*/ 	.short	0x0010
        /*0184*/ 	.byte	0x00, 0xf4, 0x21, 0x00


	//----- nvinfo : EIATTR_KPARAM_INFO
	.align		4
.L_56:
        /*0188*/ 	.byte	0x04, 0x17
        /*018a*/ 	.short	(.L_58 - .L_57)
.L_57:
        /*018c*/ 	.word	0x00000000
        /*0190*/ 	.short	0x0001
        /*0192*/ 	.short	0x0008
        /*0194*/ 	.byte	0x00, 0xf4, 0x21, 0x00


	//----- nvinfo : EIATTR_KPARAM_INFO
	.align		4
.L_58:
        /*0198*/ 	.byte	0x04, 0x17
        /*019a*/ 	.short	(.L_60 - .L_59)
.L_59:
        /*019c*/ 	.word	0x00000000
        /*01a0*/ 	.short	0x0000
        /*01a2*/ 	.short	0x0000
        /*01a4*/ 	.byte	0x00, 0xf4, 0x21, 0x00


	//----- nvinfo : EIATTR_SPARSE_MMA_MASK
	.align		4
.L_60:
        /*01a8*/ 	.byte	0x03, 0x50
        /*01aa*/ 	.short	0x0000


	//----- nvinfo : EIATTR_MAXREG_COUNT
	.align		4
        /*01ac*/ 	.byte	0x03, 0x1b
        /*01ae*/ 	.short	0x00ff


	//----- nvinfo : EIATTR_NUM_BARRIERS
	.align		4
        /*01b0*/ 	.byte	0x02, 0x4c
        /*01b2*/ 	.byte	0x01
	.zero		1


	//----- nvinfo : EIATTR_ANNOTATIONS
	.align		4
        /*01b4*/ 	.byte	0x04, 0x55
        /*01b6*/ 	.short	(.L_62 - .L_61)


	//   ....[0]....
.L_61:
        /*01b8*/ 	.word	0x00000001
        /*01bc*/ 	.byte	0x80, 0x0b, 0x00, 0x00, 0x01, 0x00, 0x00, 0x00, 0xb0, 0x0b, 0x00, 0x00, 0x01, 0x00, 0x00, 0x00
        /*01cc*/ 	.byte	0xe0, 0x0b, 0x00, 0x00, 0x01, 0x00, 0x00, 0x00, 0x20, 0x0c, 0x00, 0x00, 0x01, 0x00, 0x00, 0x00
        /*01dc*/ 	.byte	0xe0, 0x17, 0x00, 0x00, 0x01, 0x00, 0x00, 0x00, 0xf0, 0x17, 0x00, 0x00, 0x01, 0x00, 0x00, 0x00
        /*01ec*/ 	.byte	0x00, 0x18, 0x00, 0x00, 0x01, 0x00, 0x00, 0x00, 0x10, 0x18, 0x00, 0x00


	//----- nvinfo : EIATTR_MERCURY_ISA_VERSION
	.align		4
.L_62:
        /*01f8*/ 	.byte	0x03, 0x5f
        /*01fa*/ 	.short	0x0101


	//----- nvinfo : EIATTR_COOP_GROUP_MASK_REGIDS
	.align		4
        /*01fc*/ 	.byte	0x04, 0x29
        /*01fe*/ 	.short	(.L_64 - .L_63)


	//   ....[0]....
.L_63:
        /*0200*/ 	.word	0xffffffff


	//   ....[1]....
        /*0204*/ 	.word	0xffffffff


	//   ....[2]....
        /*0208*/ 	.word	0xffffffff


	//   ....[3]....
        /*020c*/ 	.word	0xffffffff


	//   ....[4]....
        /*0210*/ 	.word	0xffffffff


	//   ....[5]....
        /*0214*/ 	.word	0xffffffff


	//   ....[6]....
        /*0218*/ 	.word	0xffffffff


	//   ....[7]....
        /*021c*/ 	.word	0xffffffff


	//----- nvinfo : EIATTR_COOP_GROUP_INSTR_OFFSETS
	.align		4
.L_64:
        /*0220*/ 	.byte	0x04, 0x28
        /*0222*/ 	.short	(.L_66 - .L_65)


	//   ....[0]....
.L_65:
        /*0224*/ 	.word	0x00002920


	//   ....[1]....
        /*0228*/ 	.word	0x000029d0


	//   ....[2]....
        /*022c*/ 	.word	0x00002f70


	//   ....[3]....
        /*0230*/ 	.word	0x00002f90


	//   ....[4]....
        /*0234*/ 	.word	0x00004470


	//   ....[5]....
        /*0238*/ 	.word	0x00004480


	//   ....[6]....
        /*023c*/ 	.word	0x000044c0


	//   ....[7]....
        /*0240*/ 	.word	0x000044d0


	//----- nvinfo : EIATTR_EXIT_INSTR_OFFSETS
	.align		4
.L_66:
        /*0244*/ 	.byte	0x04, 0x1c
        /*0246*/ 	.short	(.L_68 - .L_67)


	//   ....[0]....
.L_67:
        /*0248*/ 	.word	0x00005730


	//   ....[1]....
        /*024c*/ 	.word	0x00005760


	//----- nvinfo : EIATTR_REQNTID
	.align		4
.L_68:
        /*0250*/ 	.byte	0x04, 0x10
        /*0252*/ 	.short	(.L_70 - .L_69)
.L_69:
        /*0254*/ 	.word	0x00000100
        /*0258*/ 	.word	0x00000001
        /*025c*/ 	.word	0x00000001


	//----- nvinfo : EIATTR_CBANK_PARAM_SIZE
	.align		4
.L_70:
        /*0260*/ 	.byte	0x03, 0x19
        /*0262*/ 	.short	0x0088


	//----- nvinfo : EIATTR_PARAM_CBANK
	.align		4
        /*0264*/ 	.byte	0x04, 0x0a
        /*0266*/ 	.short	(.L_72 - .L_71)
	.align		4
.L_71:
        /*0268*/ 	.word	index@(.nv.constant0.attn_fwd)
        /*026c*/ 	.short	0x0210
        /*026e*/ 	.short	0x0088


	//----- nvinfo : EIATTR_SW_WAR
	.align		4
.L_72:
        /*0270*/ 	.byte	0x04, 0x36
        /*0272*/ 	.short	(.L_74 - .L_73)
.L_73:
        /*0274*/ 	.word	0x00000008
.L_74:


//--------------------- .nv.callgraph             --------------------------
	.section	.nv.callgraph,"",@"SHT_CUDA_CALLGRAPH"
	.align	4
	.sectionentsize	8
	.align		4
        /*0000*/ 	.word	0x00000000
	.align		4
        /*0004*/ 	.word	0xffffffff
	.align		4
        /*0008*/ 	.word	0x00000000
	.align		4
        /*000c*/ 	.word	0xfffffffe
	.align		4
        /*0010*/ 	.word	0x00000000
	.align		4
        /*0014*/ 	.word	0xfffffffd
	.align		4
        /*0018*/ 	.word	0x00000000
	.align		4
        /*001c*/ 	.word	0xfffffffc


//--------------------- .nv.constant4             --------------------------
	.section	.nv.constant4,"a",@progbits
	.align	8
	.align		8
.nv.constant4:
        /*0000*/ 	.dword	_$_str


//--------------------- .text.attn_fwd            --------------------------
	.section	.text.attn_fwd,"ax",@progbits
	.align	128
        .global         attn_fwd
        .type           attn_fwd,@function
        .size           attn_fwd,(.L_x_3 - attn_fwd)
        .other          attn_fwd,@"STO_CUDA_ENTRY STV_DEFAULT"
attn_fwd:
.text.attn_fwd:
[----:B------:R-:W0:Y:S01]  /*0000*/  LDC R1, c[0x0][0x28] ;  /* 0x00000a00ff017b82 */ /* 0x000e220000000800 */
[----:B------:R-:W1:Y:S07]  /*0010*/  S2R R0, SR_TID.X ;  /* 0x0000000000007919 */ /* 0x000e6e0000002100 */
[----:B------:R-:W2:Y:S01]  /*0020*/  S2UR UR6, SR_CTAID.Y ;  /* 0x00000000000679c3 */ /* 0x000ea20000002600 */
[----:B------:R-:W-:Y:S01]  /*0030*/  ULDC.64 UR4, c[0x0][0x240] ;  /* 0x0000900000047ab9 */ /* 0x000fe20000000a00 */
[----:B------:R-:W-:Y:S01]  /*0040*/  ULDC.64 UR40, c[0x0][0x208] ;  /* 0x0000820000287ab9 */ /* 0x000fe20000000a00 */
[----:B------:R-:W3:Y:S01]  /*0050*/  S2R R3, SR_CTAID.X ;  /* 0x0000000000037919 */ /* 0x000ee20000002500 */
[----:B0-----:R-:W-:-:S04]  /*0060*/  IADD3 R1, R1, -0x20, RZ ;  /* 0xffffffe001017810 */ /* 0x001fc80007ffe0ff */
[----:B------:R-:W0:Y:S08]  /*0070*/  LDC R36, c[0x0][0x248] ;  /* 0x00009200ff247b82 */ /* 0x000e300000000800 */
[----:B------:R-:W4:Y:S01]  /*0080*/  LDC.64 R32, c[0x0][0x210] ;  /* 0x00008400ff207b82 */ /* 0x000f220000000a00 */
[----:B--2---:R-:W-:-:S04]  /*0090*/  UIMAD UR4, UR6, UR4, URZ ;  /* 0x00000004060472a4 */ /* 0x004fc8000f8e023f */
[----:B------:R-:W-:Y:S01]  /*00a0*/  USHF.L.U32 UR7, UR4, 0x1, URZ ;  /* 0x0000000104077899 */ /* 0x000fe2000800063f */
[----:B-1----:R-:W-:Y:S02]  /*00b0*/  LOP3.LUT R18, R0, 0x3f, RZ, 0xc0, !PT ;  /* 0x0000003f00127812 */ /* 0x002fe400078ec0ff */
[----:B------:R-:W-:-:S03]  /*00c0*/  SHF.R.U32.HI R20, RZ, 0x6, R0 ;  /* 0x00000006ff147819 */ /* 0x000fc60000011600 */
[----:B---3--:R-:W-:Y:S01]  /*00d0*/  IMAD R2, R3, 0x40, R18 ;  /* 0x0000004003027824 */ /* 0x008fe200078e0212 */
[----:B------:R-:W-:-:S03]  /*00e0*/  SGXT.U32 R20, R20, 0x2 ;  /* 0x000000021414781a */ /* 0x000fc60000000000 */
[----:B------:R-:W-:Y:S01]  /*00f0*/  IMAD R3, R2, UR5, RZ ;  /* 0x0000000502037c24 */ /* 0x000fe2000f8e02ff */
[----:B------:R-:W-:Y:S01]  /*0100*/  UIMAD.WIDE UR4, UR4, 0x2, URZ ;  /* 0x00000002040478a5 */ /* 0x000fe2000f8e023f */
[----:B0-----:R-:W-:Y:S02]  /*0110*/  IMAD R6, R20, R36, RZ ;  /* 0x0000002414067224 */ /* 0x001fe400078e02ff */
[C---:B------:R-:W-:Y:S01]  /*0120*/  IMAD.HI R4, R3.reuse, 0x2, RZ ;  /* 0x0000000203047827 */ /* 0x040fe200078e02ff */
[----:B------:R-:W-:-:S03]  /*0130*/  SHF.L.U32 R5, R3, 0x1, RZ ;  /* 0x0000000103057819 */ /* 0x000fc600000006ff */
[----:B------:R-:W-:Y:S01]  /*0140*/  IMAD R3, R36, 0x4, R6 ;  /* 0x0000000424037824 */ /* 0x000fe200078e0206 */
[----:B----4-:R-:W-:-:S04]  /*0150*/  IADD3 R32, P0, P1, R5, UR7, R32 ;  /* 0x0000000705207c10 */ /* 0x010fc8000f91e020 */
[----:B------:R-:W-:Y:S02]  /*0160*/  IADD3.X R34, R4, UR5, R33, P0, P1 ;  /* 0x0000000504227c10 */ /* 0x000fe400087e2421 */
[----:B------:R-:W-:Y:S02]  /*0170*/  LEA R7, R36, R3, 0x2 ;  /* 0x0000000324077211 */ /* 0x000fe400078e10ff */
[-C--:B------:R-:W-:Y:S02]  /*0180*/  LEA R4, P0, R6, R32.reuse, 0x1 ;  /* 0x0000002006047211 */ /* 0x080fe400078008ff */
[----:B------:R-:W-:Y:S01]  /*0190*/  LEA R8, P1, R7, R32, 0x1 ;  /* 0x0000002007087211 */ /* 0x000fe200078208ff */
[----:B------:R-:W-:Y:S01]  /*01a0*/  IMAD R11, R36, 0x4, R7 ;  /* 0x00000004240b7824 */ /* 0x000fe200078e0207 */
[----:B------:R-:W-:Y:S02]  /*01b0*/  LEA.HI.X.SX32 R5, R6, R34, 0x1, P0 ;  /* 0x0000002206057211 */ /* 0x000fe400000f0eff */
[----:B------:R-:W-:-:S02]  /*01c0*/  LEA R6, P0, R3, R32, 0x1 ;  /* 0x0000002003067211 */ /* 0x000fc400078008ff */
[-C--:B------:R-:W-:Y:S01]  /*01d0*/  LEA.HI.X.SX32 R9, R7, R34.reuse, 0x1, P1 ;  /* 0x0000002207097211 */ /* 0x080fe200008f0eff */
[----:B------:R0:W2:Y:S01]  /*01e0*/  LDG.E.U16 R23, desc[UR40][R4.64] ;  /* 0x0000002804177981 */ /* 0x0000a2000c1e1500 */
[----:B------:R-:W-:Y:S02]  /*01f0*/  LEA.HI.X.SX32 R7, R3, R34, 0x1, P0 ;  /* 0x0000002203077211 */ /* 0x000fe400000f0eff */
[C---:B------:R-:W-:Y:S01]  /*0200*/  LEA R3, R36.reuse, R11, 0x2 ;  /* 0x0000000b24037211 */ /* 0x040fe200078e10ff */
[----:B------:R1:W3:Y:S01]  /*0210*/  LDG.E.U16 R25, desc[UR40][R8.64] ;  /* 0x0000002808197981 */ /* 0x0002e2000c1e1500 */
[-C--:B------:R-:W-:Y:S02]  /*0220*/  LEA R10, P0, R11, R32.reuse, 0x1 ;  /* 0x000000200b0a7211 */ /* 0x080fe400078008ff */
[----:B------:R-:W-:Y:S01]  /*0230*/  LEA R12, P1, R3, R32, 0x1 ;  /* 0x00000020030c7211 */ /* 0x000fe200078208ff */
[C---:B------:R-:W-:Y:S01]  /*0240*/  IMAD R14, R36.reuse, 0x4, R3 ;  /* 0x00000004240e7824 */ /* 0x040fe200078e0203 */
[----:B------:R-:W-:Y:S01]  /*0250*/  LEA.HI.X.SX32 R11, R11, R34, 0x1, P0 ;  /* 0x000000220b0b7211 */ /* 0x000fe200000f0eff */
[----:B------:R4:W5:Y:S03]  /*0260*/  LDG.E.U16 R24, desc[UR40][R6.64] ;  /* 0x0000002806187981 */ /* 0x000966000c1e1500 */
[----:B------:R-:W-:Y:S01]  /*0270*/  LEA R15, R36, R14, 0x2 ;  /* 0x0000000e240f7211 */ /* 0x000fe200078e10ff */
[----:B------:R4:W5:Y:S01]  /*0280*/  LDG.E.U16 R26, desc[UR40][R10.64] ;  /* 0x000000280a1a7981 */ /* 0x000962000c1e1500 */
[----:B------:R-:W-:-:S03]  /*0290*/  LEA.HI.X.SX32 R13, R3, R34, 0x1, P1 ;  /* 0x00000022030d7211 */ /* 0x000fc600008f0eff */
[----:B------:R-:W-:Y:S01]  /*02a0*/  IMAD R3, R36, 0x4, R15 ;  /* 0x0000000424037824 */ /* 0x000fe200078e020f */
[----:B0-----:R-:W-:Y:S01]  /*02b0*/  LEA R4, P0, R14, R32, 0x1 ;  /* 0x000000200e047211 */ /* 0x001fe200078008ff */
[----:B------:R0:W5:Y:S03]  /*02c0*/  LDG.E.U16 R27, desc[UR40][R12.64] ;  /* 0x000000280c1b7981 */ /* 0x000166000c1e1500 */
[----:B------:R-:W-:-:S05]  /*02d0*/  LEA R16, R36, R3, 0x2 ;  /* 0x0000000324107211 */ /* 0x000fca00078e10ff */
[----:B------:R-:W-:Y:S01]  /*02e0*/  IMAD R19, R36, 0x4, R16 ;  /* 0x0000000424137824 */ /* 0x000fe200078e0210 */
[----:B------:R-:W-:Y:S02]  /*02f0*/  LEA.HI.X.SX32 R5, R14, R34, 0x1, P0 ;  /* 0x000000220e057211 */ /* 0x000fe400000f0eff */
[C---:B-1----:R-:W-:Y:S02]  /*0300*/  LEA R8, P0, R15.reuse, R32, 0x1 ;  /* 0x000000200f087211 */ /* 0x042fe400078008ff */
[C---:B------:R-:W-:Y:S01]  /*0310*/  LEA R17, R36.reuse, R19, 0x2 ;  /* 0x0000001324117211 */ /* 0x040fe200078e10ff */
[----:B------:R1:W5:Y:S01]  /*0320*/  LDG.E.U16 R28, desc[UR40][R4.64] ;  /* 0x00000028041c7981 */ /* 0x000362000c1e1500 */
[----:B------:R-:W-:Y:S02]  /*0330*/  LEA.HI.X.SX32 R9, R15, R34, 0x1, P0 ;  /* 0x000000220f097211 */ /* 0x000fe400000f0eff */
[CC--:B----4-:R-:W-:Y:S01]  /*0340*/  LEA R6, P0, R3.reuse, R32.reuse, 0x1 ;  /* 0x0000002003067211 */ /* 0x0d0fe200078008ff */
[----:B------:R-:W-:Y:S01]  /*0350*/  IMAD R21, R36, 0x4, R17 ;  /* 0x0000000424157824 */ /* 0x000fe200078e0211 */
[----:B------:R-:W-:Y:S01]  /*0360*/  LEA R14, P1, R16, R32, 0x1 ;  /* 0x00000020100e7211 */ /* 0x000fe200078208ff */
[----:B------:R-:W4:Y:S01]  /*0370*/  LDG.E.U16 R29, desc[UR40][R8.64] ;  /* 0x00000028081d7981 */ /* 0x000f22000c1e1500 */
[----:B------:R-:W-:-:S02]  /*0380*/  LEA.HI.X.SX32 R7, R3, R34, 0x1, P0 ;  /* 0x0000002203077211 */ /* 0x000fc400000f0eff */
[C---:B------:R-:W-:Y:S02]  /*0390*/  LEA R3, R36.reuse, R21, 0x2 ;  /* 0x0000001524037211 */ /* 0x040fe400078e10ff */
[C---:B------:R-:W-:Y:S01]  /*03a0*/  LEA R10, P0, R17.reuse, R32, 0x1 ;  /* 0x00000020110a7211 */ /* 0x040fe200078008ff */
[----:B------:R1:W4:Y:S02]  /*03b0*/  LDG.E.U16 R30, desc[UR40][R6.64] ;  /* 0x00000028061e7981 */ /* 0x000324000c1e1500 */
[C---:B------:R-:W-:Y:S01]  /*03c0*/  IMAD R22, R36.reuse, 0x4, R3 ;  /* 0x0000000424167824 */ /* 0x040fe200078e0203 */
[----:B------:R-:W-:Y:S02]  /*03d0*/  LEA.HI.X.SX32 R11, R17, R34, 0x1, P0 ;  /* 0x00000022110b7211 */ /* 0x000fe400000f0eff */
[----:B0-----:R-:W-:Y:S02]  /*03e0*/  LEA R12, P0, R3, R32, 0x1 ;  /* 0x00000020030c7211 */ /* 0x001fe400078008ff */
[----:B-1----:R-:W-:Y:S01]  /*03f0*/  LEA R5, R36, R22, 0x2 ;  /* 0x0000001624057211 */ /* 0x002fe200078e10ff */
[----:B------:R-:W4:Y:S01]  /*0400*/  LDG.E.U16 R10, desc[UR40][R10.64] ;  /* 0x000000280a0a7981 */ /* 0x000f22000c1e1500 */
[----:B------:R-:W-:-:S02]  /*0410*/  LEA.HI.X.SX32 R15, R16, R34, 0x1, P1 ;  /* 0x00000022100f7211 */ /* 0x000fc400008f0eff */
[----:B------:R-:W-:Y:S02]  /*0420*/  LEA.HI.X.SX32 R13, R3, R34, 0x1, P0 ;  /* 0x00000022030d7211 */ /* 0x000fe400000f0eff */
[-C--:B------:R-:W-:Y:S01]  /*0430*/  LEA R16, P1, R5, R32.reuse, 0x1 ;  /* 0x0000002005107211 */ /* 0x080fe200078208ff */
[----:B------:R0:W4:Y:S01]  /*0440*/  LDG.E.U16 R31, desc[UR40][R14.64] ;  /* 0x000000280e1f7981 */ /* 0x000122000c1e1500 */
[----:B------:R-:W-:Y:S01]  /*0450*/  LEA R4, P0, R19, R32, 0x1 ;  /* 0x0000002013047211 */ /* 0x000fe200078008ff */
[----:B------:R-:W-:Y:S01]  /*0460*/  IMAD R3, R36, 0x4, R5 ;  /* 0x0000000424037824 */ /* 0x000fe200078e0205 */
[-C--:B------:R-:W-:Y:S01]  /*0470*/  LEA.HI.X.SX32 R17, R5, R34.reuse, 0x1, P1 ;  /* 0x0000002205117211 */ /* 0x080fe200008f0eff */
[----:B------:R1:W4:Y:S01]  /*0480*/  LDG.E.U16 R12, desc[UR40][R12.64] ;  /* 0x000000280c0c7981 */ /* 0x000322000c1e1500 */
[----:B------:R-:W-:Y:S02]  /*0490*/  LEA.HI.X.SX32 R5, R19, R34, 0x1, P0 ;  /* 0x0000002213057211 */ /* 0x000fe400000f0eff */
[-C--:B------:R-:W-:Y:S01]  /*04a0*/  LEA R6, P0, R21, R32.reuse, 0x1 ;  /* 0x0000002015067211 */ /* 0x080fe200078008ff */
[----:B------:R-:W4:Y:S01]  /*04b0*/  LDG.E.U16 R16, desc[UR40][R16.64] ;  /* 0x0000002810107981 */ /* 0x000f22000c1e1500 */
[----:B------:R-:W-:-:S02]  /*04c0*/  LEA R8, P1, R22, R32, 0x1 ;  /* 0x0000002016087211 */ /* 0x000fc400078208ff */
[----:B------:R-:W-:Y:S01]  /*04d0*/  LEA.HI.X.SX32 R7, R21, R34, 0x1, P0 ;  /* 0x0000002215077211 */ /* 0x000fe200000f0eff */
[----:B------:R-:W4:Y:S01]  /*04e0*/  LDG.E.U16 R4, desc[UR40][R4.64] ;  /* 0x0000002804047981 */ /* 0x000f22000c1e1500 */
[C---:B0-----:R-:W-:Y:S02]  /*04f0*/  LEA R14, P0, R3.reuse, R32, 0x1 ;  /* 0x00000020030e7211 */ /* 0x041fe400078008ff */
[-C--:B------:R-:W-:Y:S01]  /*0500*/  LEA.HI.X.SX32 R9, R22, R34.reuse, 0x1, P1 ;  /* 0x0000002216097211 */ /* 0x080fe200008f0eff */
[----:B------:R0:W4:Y:S01]  /*0510*/  LDG.E.U16 R6, desc[UR40][R6.64] ;  /* 0x0000002806067981 */ /* 0x000122000c1e1500 */
[----:B------:R-:W-:-:S03]  /*0520*/  LEA.HI.X.SX32 R15, R3, R34, 0x1, P0 ;  /* 0x00000022030f7211 */ /* 0x000fc600000f0eff */
[----:B------:R0:W4:Y:S04]  /*0530*/  LDG.E.U16 R11, desc[UR40][R8.64] ;  /* 0x00000028080b7981 */ /* 0x000128000c1e1500 */
[----:B------:R-:W4:Y:S01]  /*0540*/  LDG.E.U16 R14, desc[UR40][R14.64] ;  /* 0x000000280e0e7981 */ /* 0x000f22000c1e1500 */
[----:B------:R-:W-:Y:S01]  /*0550*/  LOP3.LUT R3, R0, 0xc0, RZ, 0xc0, !PT ;  /* 0x000000c000037812 */ /* 0x000fe200078ec0ff */
[----:B------:R-:W0:Y:S03]  /*0560*/  S2UR UR4, SR_CgaCtaId ;  /* 0x00000000000479c3 */ /* 0x000e260000008800 */
[----:B------:R-:W-:-:S05]  /*0570*/  SHF.R.U32.HI R22, RZ, 0x2, R3 ;  /* 0x00000002ff167819 */ /* 0x000fca0000011603 */
[----:B------:R-:W0:Y:S01]  /*0580*/  LDC R3, c[0x0][0x280] ;  /* 0x0000a000ff037b82 */ /* 0x000e220000000800 */
[----:B-1----:R-:W-:Y:S01]  /*0590*/  SHF.L.U32 R13, R0, 0x1, RZ ;  /* 0x00000001000d7819 */ /* 0x002fe200000006ff */
[----:B------:R-:W-:-:S03]  /*05a0*/  UMOV UR7, 0x400 ;  /* 0x0000040000077882 */ /* 0x000fc60000000000 */
[----:B------:R-:W-:-:S04]  /*05b0*/  LOP3.LUT R22, R22, 0x1fe, R13, 0x78, !PT ;  /* 0x000001fe16167812 */ /* 0x000fc800078e780d */
[----:B0-----:R-:W-:Y:S01]  /*05c0*/  LOP3.LUT R7, R22, 0x40, RZ, 0x3c, !PT ;  /* 0x0000004016077812 */ /* 0x001fe200078e3cff */
[----:B------:R-:W-:Y:S01]  /*05d0*/  ULEA UR7, UR4, UR7, 0x18 ;  /* 0x0000000704077291 */ /* 0x000fe2000f8ec03f */
[----:B------:R-:W-:Y:S01]  /*05e0*/  ISETP.GE.AND P0, PT, R3, 0x1, PT ;  /* 0x000000010300780c */ /* 0x000fe20003f06270 */
[----:B------:R-:W-:Y:S01]  /*05f0*/  IMAD.MOV.U32 R5, RZ, RZ, -0x800000 ;  /* 0xff800000ff057424 */ /* 0x000fe200078e00ff */
[----:B------:R-:W-:Y:S01]  /*0600*/  MOV R8, 0x3f800000 ;  /* 0x3f80000000087802 */ /* 0x000fe20000000f00 */
[----:B------:R-:W-:Y:S01]  /*0610*/  IMAD.MOV.U32 R9, RZ, RZ, 0x3f800000 ;  /* 0x3f800000ff097424 */ /* 0x000fe200078e00ff */
[----:B------:R-:W-:Y:S02]  /*0620*/  MOV R217, 0xff800000 ;  /* 0xff80000000d97802 */ /* 0x000fe40000000f00 */
[----:B------:R-:W-:Y:S02]  /*0630*/  CS2R R88, SRZ ;  /* 0x0000000000587805 */ /* 0x000fe4000001ff00 */
[----:B------:R-:W-:-:S02]  /*0640*/  CS2R R90, SRZ ;  /* 0x00000000005a7805 */ /* 0x000fc4000001ff00 */
[----:B------:R-:W-:Y:S02]  /*0650*/  CS2R R92, SRZ ;  /* 0x00000000005c7805 */ /* 0x000fe4000001ff00 */
[----:B------:R-:W-:Y:S02]  /*0660*/  CS2R R94, SRZ ;  /* 0x00000000005e7805 */ /* 0x000fe4000001ff00 */
[----:B------:R-:W-:Y:S02]  /*0670*/  CS2R R96, SRZ ;  /* 0x0000000000607805 */ /* 0x000fe4000001ff00 */
[----:B------:R-:W-:Y:S02]  /*0680*/  CS2R R98, SRZ ;  /* 0x0000000000627805 */ /* 0x000fe4000001ff00 */
[----:B------:R-:W-:Y:S02]  /*0690*/  CS2R R100, SRZ ;  /* 0x0000000000647805 */ /* 0x000fe4000001ff00 */
[----:B------:R-:W-:Y:S01]  /*06a0*/  CS2R R102, SRZ ;  /* 0x0000000000667805 */ /* 0x000fe2000001ff00 */
[----:B--2---:R0:W-:Y:S04]  /*06b0*/  STS.U16 [R22+UR7+0x4000], R23 ;  /* 0x0040001716007988 */ /* 0x0041e80008000407 */
[----:B---3--:R0:W-:Y:S04]  /*06c0*/  STS.U16 [R22+UR7+0x4400], R25 ;  /* 0x0044001916007988 */ /* 0x0081e80008000407 */
[----:B-----5:R0:W-:Y:S04]  /*06d0*/  STS.U16 [R22+UR7+0x4800], R27 ;  /* 0x0048001b16007988 */ /* 0x0201e80008000407 */
[----:B----4-:R0:W-:Y:S04]  /*06e0*/  STS.U16 [R22+UR7+0x4c00], R29 ;  /* 0x004c001d16007988 */ /* 0x0101e80008000407 */
[----:B------:R0:W-:Y:S04]  /*06f0*/  STS.U16 [R22+UR7+0x5400], R10 ;  /* 0x0054000a16007988 */ /* 0x0001e80008000407 */
        /* <DEDUP_REMOVED lines=10> */
[----:B------:R0:W-:Y:S01]  /*07a0*/  STS.U16 [R7+UR7+0x5e00], R14 ;  /* 0x005e000e07007988 */ /* 0x0001e20008000407 */
[----:B------:R-:W-:Y:S05]  /*07b0*/  @!P0 BRA `(.L_x_0) ;  /* 0x0000003c00788947 */ /* 0x000fea0003800000 */
[----:B------:R-:W1:Y:S01]  /*07c0*/  LDC.64 R116, c[0x0][0x250] ;  /* 0x00009400ff747b82 */ /* 0x000e620000000a00 */
[----:B------:R-:W-:Y:S01]  /*07d0*/  ULDC UR4, c[0x0][0x258] ;  /* 0x0000960000047ab9 */ /* 0x000fe20000000800 */
[--C-:B0-----:R-:W-:Y:S01]  /*07e0*/  SHF.R.U32.HI R7, RZ, 0x5, R0.reuse ;  /* 0x00000005ff077819 */ /* 0x101fe20000011600 */
[----:B------:R-:W-:Y:S01]  /*07f0*/  IMAD R18, R18, UR4, RZ ;  /* 0x0000000412127c24 */ /* 0x000fe2000f8e02ff */
[----:B------:R-:W-:Y:S01]  /*0800*/  ULDC.64 UR4, c[0x0][0x218] ;  /* 0x0000860000047ab9 */ /* 0x000fe20000000a00 */
[----:B------:R-:W-:Y:S01]  /*0810*/  SHF.R.U32.HI R9, RZ, 0x7, R0 ;  /* 0x00000007ff097819 */ /* 0x000fe20000011600 */
[----:B------:R-:W-:Y:S01]  /*0820*/  USHF.R.U32.HI UR38, URZ, 0x4, UR7 ;  /* 0x000000043f267899 */ /* 0x000fe20008011607 */
[----:B------:R-:W-:Y:S01]  /*0830*/  IMAD.SHL.U32 R5, R18, 0x2, RZ ;  /* 0x0000000212057824 */ /* 0x000fe200078e00ff */
[----:B------:R-:W0:Y:S01]  /*0840*/  LDC.64 R118, c[0x0][0x260] ;  /* 0x00009800ff767b82 */ /* 0x000e220000000a00 */
[----:B------:R-:W-:Y:S01]  /*0850*/  R2UR UR44, R7 ;  /* 0x00000000072c72ca */ /* 0x000fe200000e0000 */
[----:B------:R-:W-:Y:S01]  /*0860*/  UIADD3 UR8, UR7, 0x4000, URZ ;  /* 0x0000400007087890 */ /* 0x000fe2000fffe03f */
[----:B------:R-:W-:Y:S01]  /*0870*/  CS2R R88, SRZ ;  /* 0x0000000000587805 */ /* 0x000fe2000001ff00 */
[----:B------:R-:W-:Y:S01]  /*0880*/  USGXT.U32 UR38, UR38, 0xe ;  /* 0x0000000e2626789a */ /* 0x000fe20008000000 */
[----:B------:R-:W-:Y:S01]  /*0890*/  CS2R R90, SRZ ;  /* 0x00000000005a7805 */ /* 0x000fe2000001ff00 */
[----:B------:R-:W-:Y:S01]  /*08a0*/  USHF.R.U32.HI UR8, URZ, 0x4, UR8 ;  /* 0x000000043f087899 */ /* 0x000fe20008011608 */
[----:B------:R-:W-:Y:S01]  /*08b0*/  CS2R R92, SRZ ;  /* 0x00000000005c7805 */ /* 0x000fe2000001ff00 */
[----:B------:R-:W2:Y:S01]  /*08c0*/  LDC R30, c[0x0][0x268] ;  /* 0x00009a00ff1e7b82 */ /* 0x000ea20000000800 */
[----:B------:R-:W-:Y:S01]  /*08d0*/  UIADD3 UR10, UP0, UR38, 0x2, URZ ;  /* 0x00000002260a7890 */ /* 0x000fe2000ff1e03f */
[----:B------:R-:W-:Y:S01]  /*08e0*/  CS2R R94, SRZ ;  /* 0x00000000005e7805 */ /* 0x000fe2000001ff00 */
[----:B------:R-:W-:Y:S01]  /*08f0*/  USGXT.U32 UR36, UR8, 0xe ;  /* 0x0000000e0824789a */ /* 0x000fe20008000000 */
[----:B------:R-:W-:-:S02]  /*0900*/  CS2R R96, SRZ ;  /* 0x0000000000607805 */ /* 0x000fc4000001ff00 */
[----:B------:R-:W-:Y:S02]  /*0910*/  CS2R R98, SRZ ;  /* 0x0000000000627805 */ /* 0x000fe4000001ff00 */
[----:B------:R-:W-:Y:S02]  /*0920*/  CS2R R100, SRZ ;  /* 0x0000000000647805 */ /* 0x000fe4000001ff00 */
[----:B------:R-:W-:Y:S01]  /*0930*/  CS2R R102, SRZ ;  /* 0x0000000000667805 */ /* 0x000fe2000001ff00 */
[----:B-1----:R-:W-:Y:S01]  /*0940*/  IMAD R20, R20, R117, RZ ;  /* 0x0000007514147224 */ /* 0x002fe200078e02ff */
[----:B------:R-:W-:Y:S01]  /*0950*/  ULDC UR45, c[0x0][0x238] ;  /* 0x00008e00002d7ab9 */ /* 0x000fe20000000800 */
[----:B------:R-:W-:Y:S01]  /*0960*/  IMAD R116, R116, UR6, RZ ;  /* 0x0000000674747c24 */ /* 0x000fe2000f8e02ff */
[----:B------:R-:W-:Y:S01]  /*0970*/  UMOV UR37, 0x40000040 ;  /* 0x4000004000257882 */ /* 0x000fe20000000000 */
[----:B------:R-:W-:-:S03]  /*0980*/  IMAD R6, R117, 0x4, R20 ;  /* 0x0000000475067824 */ /* 0x000fc600078e0214 */
[C---:B------:R-:W-:Y:S01]  /*0990*/  SHF.L.U32 R4, R116.reuse, 0x1, RZ ;  /* 0x0000000174047819 */ /* 0x040fe200000006ff */
[----:B------:R-:W-:Y:S01]  /*09a0*/  IMAD.HI R116, R116, 0x2, RZ ;  /* 0x0000000274747827 */ /* 0x000fe200078e02ff */
[----:B------:R-:W-:Y:S02]  /*09b0*/  LEA R8, R117, R6, 0x2 ;  /* 0x0000000675087211 */ /* 0x000fe400078e10ff */
[----:B------:R-:W-:Y:S01]  /*09c0*/  IADD3 R167, P0, P1, R5, UR4, R4 ;  /* 0x0000000405a77c10 */ /* 0x000fe2000f91e004 */
[----:B------:R-:W-:Y:S01]  /*09d0*/  IMAD.HI R5, R18, 0x2, RZ ;  /* 0x0000000212057827 */ /* 0x000fe200078e02ff */
[----:B------:R-:W-:Y:S02]  /*09e0*/  LOP3.LUT R4, R0, 0x7f, RZ, 0xc0, !PT ;  /* 0x0000007f00047812 */ /* 0x000fe400078ec0ff */
[----:B------:R-:W-:Y:S01]  /*09f0*/  LEA R106, P3, R6, R167, 0x1 ;  /* 0x000000a7066a7211 */ /* 0x000fe200078608ff */
[----:B------:R-:W-:Y:S01]  /*0a00*/  IMAD R10, R117, 0x4, R8 ;  /* 0x00000004750a7824 */ /* 0x000fe200078e0208 */
[----:B------:R-:W-:Y:S01]  /*0a10*/  IADD3.X R27, R5, UR5, R116, P0, P1 ;  /* 0x00000005051b7c10 */ /* 0x000fe200087e2474 */
[----:B0-----:R-:W-:Y:S01]  /*0a20*/  IMAD R7, R4, R119, RZ ;  /* 0x0000007704077224 */ /* 0x001fe200078e02ff */
[----:B------:R-:W-:Y:S01]  /*0a30*/  SGXT.U32 R4, R9, 0x1 ;  /* 0x000000010904781a */ /* 0x000fe20000000000 */
[----:B------:R-:W-:Y:S01]  /*0a40*/  IMAD R118, R118, UR6, RZ ;  /* 0x0000000676767c24 */ /* 0x000fe2000f8e02ff */
[----:B------:R-:W-:Y:S01]  /*0a50*/  LEA R12, R117, R10, 0x2 ;  /* 0x0000000a750c7211 */ /* 0x000fe200078e10ff */
[----:B------:R-:W-:Y:S01]  /*0a60*/  ULDC.64 UR4, c[0x0][0x220] ;  /* 0x0000880000047ab9 */ /* 0x000fe20000000a00 */
[----:B------:R-:W-:Y:S01]  /*0a70*/  SHF.L.U32 R22, R7, 0x1, RZ ;  /* 0x0000000107167819 */ /* 0x000fe200000006ff */
[----:B------:R-:W-:Y:S01]  /*0a80*/  IMAD.SHL.U32 R5, R118, 0x2, RZ ;  /* 0x0000000276057824 */ /* 0x000fe200078e00ff */
[-C--:B------:R-:W-:Y:S01]  /*0a90*/  LEA R108, P2, R20, R167.reuse, 0x1 ;  /* 0x000000a7146c7211 */ /* 0x080fe200078408ff */
[C---:B------:R-:W-:Y:S01]  /*0aa0*/  IMAD R14, R117.reuse, 0x4, R12 ;  /* 0x00000004750e7824 */ /* 0x040fe200078e020c */
[----:B------:R-:W-:Y:S01]  /*0ab0*/  LEA R104, P4, R8, R167, 0x1 ;  /* 0x000000a708687211 */ /* 0x000fe200078808ff */
[----:B--2---:R-:W-:Y:S01]  /*0ac0*/  IMAD R9, R4, R30, RZ ;  /* 0x0000001e04097224 */ /* 0x004fe200078e02ff */
[----:B------:R-:W-:Y:S01]  /*0ad0*/  IADD3 R28, P0, P1, R22, UR4, R5 ;  /* 0x00000004161c7c10 */ /* 0x000fe2000f91e005 */
[----:B------:R-:W-:Y:S01]  /*0ae0*/  IMAD.HI R118, R118, 0x2, RZ ;  /* 0x0000000276767827 */ /* 0x000fe200078e02ff */
[C---:B------:R-:W-:Y:S01]  /*0af0*/  LEA R16, R117.reuse, R14, 0x2 ;  /* 0x0000000e75107211 */ /* 0x040fe200078e10ff */
[----:B------:R-:W-:Y:S01]  /*0b00*/  UMOV UR4, URZ ;  /* 0x0000003f00047c82 */ /* 0x000fe20008000000 */
[-C--:B------:R-:W-:Y:S01]  /*0b10*/  LEA.HI.X.SX32 R107, R6, R27.reuse, 0x1, P3 ;  /* 0x0000001b066b7211 */ /* 0x080fe200018f0eff */
[----:B------:R-:W-:Y:S01]  /*0b20*/  IMAD R5, R30, 0x2, R9 ;  /* 0x000000021e057824 */ /* 0x000fe200078e0209 */
[-C--:B------:R-:W-:Y:S01]  /*0b30*/  LEA.HI.X.SX32 R109, R20, R27.reuse, 0x1, P2 ;  /* 0x0000001b146d7211 */ /* 0x080fe200010f0eff */
[----:B------:R-:W-:Y:S01]  /*0b40*/  IMAD R18, R117, 0x4, R16 ;  /* 0x0000000475127824 */ /* 0x000fe200078e0210 */
[----:B------:R-:W-:Y:S01]  /*0b50*/  LEA.HI.X.SX32 R105, R8, R27, 0x1, P4 ;  /* 0x0000001b08697211 */ /* 0x000fe200020f0eff */
[----:B------:R-:W-:Y:S01]  /*0b60*/  IMAD.HI R7, R7, 0x2, RZ ;  /* 0x0000000207077827 */ /* 0x000fe200078e02ff */
[----:B------:R-:W-:Y:S01]  /*0b70*/  LEA R20, P2, R10, R167, 0x1 ;  /* 0x000000a70a147211 */ /* 0x000fe200078408ff */
[----:B------:R-:W-:Y:S01]  /*0b80*/  STL.64 [R1+0x18], R108 ;  /* 0x0000186c01007387 */ /* 0x000fe20000100a00 */
[----:B------:R-:W-:-:S02]  /*0b90*/  LEA R4, R117, R18, 0x2 ;  /* 0x0000001275047211 */ /* 0x000fc400078e10ff */
[----:B------:R-:W-:Y:S01]  /*0ba0*/  LEA R250, P3, R12, R167, 0x1 ;  /* 0x000000a70cfa7211 */ /* 0x000fe200078608ff */
[----:B------:R-:W-:Y:S01]  /*0bb0*/  STL.64 [R1+0x10], R106 ;  /* 0x0000106a01007387 */ /* 0x000fe20000100a00 */
[C---:B------:R-:W-:Y:S02]  /*0bc0*/  LEA R22, R117.reuse, R4, 0x2 ;  /* 0x0000000475167211 */ /* 0x040fe400078e10ff */
[-C--:B------:R-:W-:Y:S01]  /*0bd0*/  LEA.HI.X.SX32 R21, R10, R27.reuse, 0x1, P2 ;  /* 0x0000001b0a157211 */ /* 0x080fe200010f0eff */
[----:B------:R-:W-:Y:S01]  /*0be0*/  STL.64 [R1+0x8], R104 ;  /* 0x0000086801007387 */ /* 0x000fe20000100a00 */
[----:B------:R-:W-:Y:S01]  /*0bf0*/  LEA.HI.X.SX32 R251, R12, R27, 0x1, P3 ;  /* 0x0000001b0cfb7211 */ /* 0x000fe200018f0eff */
[C---:B------:R-:W-:Y:S01]  /*0c00*/  IMAD R24, R117.reuse, 0x4, R22 ;  /* 0x0000000475187824 */ /* 0x040fe200078e0216 */
[-C--:B------:R-:W-:Y:S01]  /*0c10*/  LEA R248, P2, R14, R167.reuse, 0x1 ;  /* 0x000000a70ef87211 */ /* 0x080fe200078408ff */
[----:B------:R0:W-:Y:S01]  /*0c20*/  STL.64 [R1], R20 ;  /* 0x0000001401007387 */ /* 0x0001e20000100a00 */
[----:B------:R-:W-:Y:S01]  /*0c30*/  LEA R246, P3, R16, R167, 0x1 ;  /* 0x000000a710f67211 */ /* 0x000fe200078608ff */
[----:B------:R-:W-:Y:S01]  /*0c40*/  IMAD R6, R117, 0x4, R24 ;  /* 0x0000000475067824 */ /* 0x000fe200078e0218 */
[----:B------:R-:W-:-:S02]  /*0c50*/  LEA.HI.X.SX32 R249, R14, R27, 0x1, P2 ;  /* 0x0000001b0ef97211 */ /* 0x000fc400010f0eff */
[----:B------:R-:W-:Y:S01]  /*0c60*/  LEA.HI.X.SX32 R247, R16, R27, 0x1, P3 ;  /* 0x0000001b10f77211 */ /* 0x000fe200018f0eff */
[C---:B------:R-:W-:Y:S01]  /*0c70*/  IMAD R8, R117.reuse, 0x4, R6 ;  /* 0x0000000475087824 */ /* 0x040fe200078e0206 */
[-C--:B------:R-:W-:Y:S02]  /*0c80*/  LEA R238, P2, R18, R167.reuse, 0x1 ;  /* 0x000000a712ee7211 */ /* 0x080fe400078408ff */
[----:B------:R-:W-:Y:S01]  /*0c90*/  LEA R120, P3, R4, R167, 0x1 ;  /* 0x000000a704787211 */ /* 0x000fe200078608ff */
[C---:B------:R-:W-:Y:S01]  /*0ca0*/  IMAD R10, R117.reuse, 0x4, R8 ;  /* 0x00000004750a7824 */ /* 0x040fe200078e0208 */
[-C--:B------:R-:W-:Y:S02]  /*0cb0*/  LEA.HI.X.SX32 R239, R18, R27.reuse, 0x1, P2 ;  /* 0x0000001b12ef7211 */ /* 0x080fe400010f0eff */
[----:B------:R-:W-:Y:S01]  /*0cc0*/  LEA.HI.X.SX32 R121, R4, R27, 0x1, P3 ;  /* 0x0000001b04797211 */ /* 0x000fe200018f0eff */
[----:B------:R-:W-:Y:S01]  /*0cd0*/  IMAD R12, R117, 0x4, R10 ;  /* 0x00000004750c7824 */ /* 0x000fe200078e020a */
[----:B------:R-:W-:-:S02]  /*0ce0*/  LEA R122, P2, R22, R167, 0x1 ;  /* 0x000000a7167a7211 */ /* 0x000fc400078408ff */
[----:B------:R-:W-:Y:S01]  /*0cf0*/  LEA R124, P3, R24, R167, 0x1 ;  /* 0x000000a7187c7211 */ /* 0x000fe200078608ff */
[C---:B------:R-:W-:Y:S01]  /*0d00*/  IMAD R14, R117.reuse, 0x4, R12 ;  /* 0x00000004750e7824 */ /* 0x040fe200078e020c */
[----:B------:R-:W-:Y:S02]  /*0d10*/  LEA.HI.X.SX32 R123, R22, R27, 0x1, P2 ;  /* 0x0000001b167b7211 */ /* 0x000fe400010f0eff */
        /* <DEDUP_REMOVED lines=8> */
[-C--:B------:R-:W-:Y:S02]  /*0da0*/  LEA.HI.X.SX32 R129, R8, R27.reuse, 0x1, P3 ;  /* 0x0000001b08817211 */ /* 0x080fe400018f0eff */
[----:B------:R-:W-:Y:S01]  /*0db0*/  LEA.HI.X.SX32 R131, R10, R27, 0x1, P2 ;  /* 0x0000001b0a837211 */ /* 0x000fe200010f0eff */
[C---:B0-----:R-:W-:Y:S01]  /*0dc0*/  IMAD R20, R117.reuse, 0x4, R4 ;  /* 0x0000000475147824 */ /* 0x041fe200078e0204 */
[-C--:B------:R-:W-:Y:S02]  /*0dd0*/  LEA R132, P3, R12, R167.reuse, 0x1 ;  /* 0x000000a70c847211 */ /* 0x080fe400078608ff */
[----:B------:R-:W-:Y:S02]  /*0de0*/  LEA R134, P4, R14, R167, 0x1 ;  /* 0x000000a70e867211 */ /* 0x000fe400078808ff */
[----:B------:R-:W-:-:S02]  /*0df0*/  LEA R22, R117, R20, 0x2 ;  /* 0x0000001475167211 */ /* 0x000fc400078e10ff */
[-C--:B------:R-:W-:Y:S02]  /*0e00*/  LEA.HI.X.SX32 R133, R12, R27.reuse, 0x1, P3 ;  /* 0x0000001b0c857211 */ /* 0x080fe400018f0eff */
[C---:B------:R-:W-:Y:S02]  /*0e10*/  LEA R6, R117.reuse, R22, 0x2 ;  /* 0x0000001675067211 */ /* 0x040fe400078e10ff */
[----:B------:R-:W-:Y:S02]  /*0e20*/  LEA.HI.X.SX32 R135, R14, R27, 0x1, P4 ;  /* 0x0000001b0e877211 */ /* 0x000fe400020f0eff */
[----:B------:R-:W-:Y:S01]  /*0e30*/  LEA R140, P4, R4, R167, 0x1 ;  /* 0x000000a7048c7211 */ /* 0x000fe200078808ff */
[----:B------:R-:W-:Y:S01]  /*0e40*/  IMAD R8, R117, 0x4, R6 ;  /* 0x0000000475087824 */ /* 0x000fe200078e0206 */
[----:B------:R-:W-:Y:S02]  /*0e50*/  LEA R11, R30, R5, 0x1 ;  /* 0x000000051e0b7211 */ /* 0x000fe400078e08ff */
[----:B------:R-:W-:-:S02]  /*0e60*/  LEA.HI.X.SX32 R141, R4, R27, 0x1, P4 ;  /* 0x0000001b048d7211 */ /* 0x000fc400020f0eff */
[C---:B------:R-:W-:Y:S02]  /*0e70*/  LEA R10, R117.reuse, R8, 0x2 ;  /* 0x00000008750a7211 */ /* 0x040fe400078e10ff */
[----:B------:R-:W-:Y:S02]  /*0e80*/  LEA R13, R30, R11, 0x1 ;  /* 0x0000000b1e0d7211 */ /* 0x000fe400078e08ff */
[-C--:B------:R-:W-:Y:S01]  /*0e90*/  LEA R136, P2, R16, R167.reuse, 0x1 ;  /* 0x000000a710887211 */ /* 0x080fe200078408ff */
[C---:B------:R-:W-:Y:S01]  /*0ea0*/  IMAD R12, R117.reuse, 0x4, R10 ;  /* 0x00000004750c7824 */ /* 0x040fe200078e020a */
[----:B------:R-:W-:Y:S02]  /*0eb0*/  LEA R146, P4, R6, R167, 0x1 ;  /* 0x000000a706927211 */ /* 0x000fe400078808ff */
[----:B------:R-:W-:Y:S02]  /*0ec0*/  LEA R15, R30, R13, 0x1 ;  /* 0x0000000d1e0f7211 */ /* 0x000fe400078e08ff */
[----:B------:R-:W-:-:S02]  /*0ed0*/  LEA R4, R117, R12, 0x2 ;  /* 0x0000000c75047211 */ /* 0x000fc400078e10ff */
[-C--:B------:R-:W-:Y:S02]  /*0ee0*/  LEA.HI.X.SX32 R137, R16, R27.reuse, 0x1, P2 ;  /* 0x0000001b10897211 */ /* 0x080fe400010f0eff */
[----:B------:R-:W-:Y:S01]  /*0ef0*/  LEA.HI.X.SX32 R147, R6, R27, 0x1, P4 ;  /* 0x0000001b06937211 */ /* 0x000fe200020f0eff */
[C---:B------:R-:W-:Y:S01]  /*0f00*/  IMAD R14, R117.reuse, 0x4, R4 ;  /* 0x00000004750e7824 */ /* 0x040fe200078e0204 */
[----:B------:R-:W-:Y:S02]  /*0f10*/  LEA R17, R30, R15, 0x1 ;  /* 0x0000000f1e117211 */ /* 0x000fe400078e08ff */
[-C--:B------:R-:W-:Y:S02]  /*0f20*/  LEA R138, P3, R18, R167.reuse, 0x1 ;  /* 0x000000a7128a7211 */ /* 0x080fe400078608ff */
[----:B------:R-:W-:Y:S02]  /*0f30*/  LEA R142, P2, R20, R167, 0x1 ;  /* 0x000000a7148e7211 */ /* 0x000fe400078408ff */
[----:B------:R-:W-:-:S02]  /*0f40*/  LEA R6, R117, R14, 0x2 ;  /* 0x0000000e75067211 */ /* 0x000fc400078e10ff */
[----:B------:R-:W-:Y:S02]  /*0f50*/  LEA R19, R30, R17, 0x1 ;  /* 0x000000111e137211 */ /* 0x000fe400078e08ff */
[-C--:B------:R-:W-:Y:S01]  /*0f60*/  LEA.HI.X.SX32 R139, R18, R27.reuse, 0x1, P3 ;  /* 0x0000001b128b7211 */ /* 0x080fe200018f0eff */
[----:B------:R-:W-:Y:S01]  /*0f70*/  IMAD R16, R117, 0x4, R6 ;  /* 0x0000000475107824 */ /* 0x000fe200078e0206 */
[----:B------:R-:W-:Y:S02]  /*0f80*/  LEA.HI.X.SX32 R143, R20, R27, 0x1, P2 ;  /* 0x0000001b148f7211 */ /* 0x000fe400010f0eff */
[-C--:B------:R-:W-:Y:S02]  /*0f90*/  LEA R144, P3, R22, R167.reuse, 0x1 ;  /* 0x000000a716907211 */ /* 0x080fe400078608ff */
[----:B------:R-:W-:Y:S02]  /*0fa0*/  LEA R148, P2, R8, R167, 0x1 ;  /* 0x000000a708947211 */ /* 0x000fe400078408ff */
[----:B------:R-:W-:-:S02]  /*0fb0*/  LEA R21, R30, R19, 0x1 ;  /* 0x000000131e157211 */ /* 0x000fc400078e08ff */
[-C--:B------:R-:W-:Y:S02]  /*0fc0*/  LEA.HI.X.SX32 R145, R22, R27.reuse, 0x1, P3 ;  /* 0x0000001b16917211 */ /* 0x080fe400018f0eff */
[----:B------:R-:W-:Y:S02]  /*0fd0*/  LEA.HI.X.SX32 R149, R8, R27, 0x1, P2 ;  /* 0x0000001b08957211 */ /* 0x000fe400010f0eff */
[----:B------:R-:W-:Y:S02]  /*0fe0*/  LEA R150, P3, R10, R167, 0x1 ;  /* 0x000000a70a967211 */ /* 0x000fe400078608ff */
[C---:B------:R-:W-:Y:S02]  /*0ff0*/  LEA R8, R117.reuse, R16, 0x2 ;  /* 0x0000001075087211 */ /* 0x040fe400078e10ff */
[----:B------:R-:W-:Y:S02]  /*1000*/  LEA R23, R30, R21, 0x1 ;  /* 0x000000151e177211 */ /* 0x000fe400078e08ff */
[----:B------:R-:W-:Y:S01]  /*1010*/  LEA.HI.X.SX32 R151, R10, R27, 0x1, P3 ;  /* 0x0000001b0a977211 */ /* 0x000fe200018f0eff */
[----:B------:R-:W-:Y:S01]  /*1020*/  IMAD R10, R117, 0x4, R8 ;  /* 0x00000004750a7824 */ /* 0x000fe200078e0208 */
[----:B------:R-:W-:-:S02]  /*1030*/  LEA R154, P2, R4, R167, 0x1 ;  /* 0x000000a7049a7211 */ /* 0x000fc400078408ff */
[----:B------:R-:W-:Y:S02]  /*1040*/  LEA R25, R30, R23, 0x1 ;  /* 0x000000171e197211 */ /* 0x000fe400078e08ff */
[----:B------:R-:W-:Y:S02]  /*1050*/  LEA R152, P4, R12, R167, 0x1 ;  /* 0x000000a70c987211 */ /* 0x000fe400078808ff */
[----:B------:R-:W-:Y:S02]  /*1060*/  LEA.HI.X.SX32 R155, R4, R27, 0x1, P2 ;  /* 0x0000001b049b7211 */ /* 0x000fe400010f0eff */
[----:B------:R-:W-:Y:S02]  /*1070*/  LEA R26, R30, R25, 0x1 ;  /* 0x000000191e1a7211 */ /* 0x000fe400078e08ff */
[----:B------:R-:W-:Y:S02]  /*1080*/  LEA R4, R117, R10, 0x2 ;  /* 0x0000000a75047211 */ /* 0x000fe400078e10ff */
[----:B------:R-:W-:Y:S01]  /*1090*/  LEA.HI.X.SX32 R153, R12, R27, 0x1, P4 ;  /* 0x0000001b0c997211 */ /* 0x000fe200020f0eff */
[----:B------:R-:W-:Y:S01]  /*10a0*/  IMAD R24, R30, 0x2, R26 ;  /* 0x000000021e187824 */ /* 0x000fe200078e021a */
[----:B------:R-:W-:-:S02]  /*10b0*/  LEA R156, P3, R14, R167, 0x1 ;  /* 0x000000a70e9c7211 */ /* 0x000fc400078608ff */
[-C--:B------:R-:W-:Y:S02]  /*10c0*/  LEA R158, P4, R6, R167.reuse, 0x1 ;  /* 0x000000a7069e7211 */ /* 0x080fe400078808ff */
[----:B------:R-:W-:Y:S02]  /*10d0*/  LEA R166, P5, R4, R167, 0x1 ;  /* 0x000000a704a67211 */ /* 0x000fe400078a08ff */
[-C--:B------:R-:W-:Y:S02]  /*10e0*/  LEA.HI.X.SX32 R157, R14, R27.reuse, 0x1, P3 ;  /* 0x0000001b0e9d7211 */ /* 0x080fe400018f0eff */
[----:B------:R-:W-:Y:S02]  /*10f0*/  LEA.HI.X.SX32 R159, R6, R27, 0x1, P4 ;  /* 0x0000001b069f7211 */ /* 0x000fe400020f0eff */
[-C--:B------:R-:W-:Y:S02]  /*1100*/  LEA R160, P2, R16, R167.reuse, 0x1 ;  /* 0x000000a710a07211 */ /* 0x080fe400078408ff */
[----:B------:R-:W-:-:S02]  /*1110*/  LEA R162, P3, R8, R167, 0x1 ;  /* 0x000000a708a27211 */ /* 0x000fc400078608ff */
[----:B------:R-:W-:Y:S02]  /*1120*/  LEA R164, P4, R10, R167, 0x1 ;  /* 0x000000a70aa47211 */ /* 0x000fe400078808ff */
[-C--:B------:R-:W-:Y:S01]  /*1130*/  LEA.HI.X.SX32 R167, R4, R27.reuse, 0x1, P5 ;  /* 0x0000001b04a77211 */ /* 0x080fe200028f0eff */
[C---:B------:R-:W-:Y:S01]  /*1140*/  IMAD R4, R30.reuse, 0x2, R24 ;  /* 0x000000021e047824 */ /* 0x040fe200078e0218 */
[----:B------:R-:W-:Y:S01]  /*1150*/  IADD3.X R118, R7, UR5, R118, P0, P1 ;  /* 0x0000000507767c10 */ /* 0x000fe200087e2476 */
[----:B------:R-:W-:Y:S01]  /*1160*/  UMOV UR5, URZ ;  /* 0x0000003f00057c82 */ /* 0x000fe20008000000 */
[C---:B------:R-:W-:Y:S01]  /*1170*/  LEA R170, P1, R5.reuse, R28, 0x1 ;  /* 0x0000001c05aa7211 */ /* 0x040fe200078208ff */
[----:B------:R-:W-:Y:S01]  /*1180*/  UIADD3.X UR11, UR5, 0x40000040, URZ, UP0, !UPT ;  /* 0x40000040050b7890 */ /* 0x000fe200087fe43f */
[----:B------:R-:W-:Y:S01]  /*1190*/  LEA R6, R30, R4, 0x1 ;  /* 0x000000041e067211 */ /* 0x000fe200078e08ff */
[----:B------:R-:W-:Y:S01]  /*11a0*/  UIADD3 UR8, UP0, UR36, 0x80, URZ ;  /* 0x0000008024087890 */ /* 0x000fe2000ff1e03f */
[----:B------:R-:W-:Y:S01]  /*11b0*/  LEA.HI.X.SX32 R171, R5, R118, 0x1, P1 ;  /* 0x0000007605ab7211 */ /* 0x000fe200008f0eff */
[----:B------:R-:W-:Y:S01]  /*11c0*/  UIADD3.64 UR14, UR10, 0x2, URZ ;  /* 0x000000020a0e7897 */ /* 0x000fe2000fffe03f */
[-C--:B------:R-:W-:Y:S01]  /*11d0*/  LEA.HI.X.SX32 R163, R8, R27.reuse, 0x1, P3 ;  /* 0x0000001b08a37211 */ /* 0x080fe200018f0eff */
[----:B------:R-:W-:Y:S01]  /*11e0*/  IMAD R7, R30, 0x2, R6 ;  /* 0x000000021e077824 */ /* 0x000fe200078e0206 */
[C---:B------:R-:W-:Y:S01]  /*11f0*/  LEA R168, P0, R9.reuse, R28, 0x1 ;  /* 0x0000001c09a87211 */ /* 0x040fe200078008ff */
[----:B------:R-:W-:Y:S01]  /*1200*/  UIADD3.X UR9, UR4, 0x40000040, URZ, UP0, !UPT ;  /* 0x4000004004097890 */ /* 0x000fe200087fe43f */
[----:B------:R-:W-:Y:S01]  /*1210*/  LEA.HI.X.SX32 R161, R16, R27, 0x1, P2 ;  /* 0x0000001b10a17211 */ /* 0x000fe200010f0eff */
[----:B------:R-:W-:Y:S01]  /*1220*/  UIADD3.64 UR18, UR10, 0x4, URZ ;  /* 0x000000040a127897 */ /* 0x000fe2000fffe03f */
[C---:B------:R-:W-:Y:S01]  /*1230*/  LEA R5, R30.reuse, R7, 0x1 ;  /* 0x000000071e057211 */ /* 0x040fe200078e08ff */
[----:B------:R-:W-:Y:S01]  /*1240*/  UIADD3.64 UR22, UR10, 0x1fe, URZ ;  /* 0x000001fe0a167897 */ /* 0x000fe2000fffe03f */
[----:B------:R-:W-:Y:S01]  /*1250*/  LEA.HI.X.SX32 R169, R9, R118, 0x1, P0 ;  /* 0x0000007609a97211 */ /* 0x000fe200000f0eff */
[----:B------:R-:W-:Y:S01]  /*1260*/  UIADD3.64 UR26, UR10, 0x200, URZ ;  /* 0x000002000a1a7897 */ /* 0x000fe2000fffe03f */
[C---:B------:R-:W-:Y:S01]  /*1270*/  LEA R174, P2, R13.reuse, R28, 0x1 ;  /* 0x0000001c0dae7211 */ /* 0x040fe200078408ff */
[----:B------:R-:W-:Y:S01]  /*1280*/  IMAD R8, R30, 0x2, R5 ;  /* 0x000000021e087824 */ /* 0x000fe200078e0205 */
[----:B------:R-:W-:Y:S01]  /*1290*/  LEA.HI.X.SX32 R165, R10, R27, 0x1, P4 ;  /* 0x0000001b0aa57211 */ /* 0x000fe200020f0eff */
[----:B------:R-:W-:Y:S01]  /*12a0*/  UIADD3.64 UR30, UR10, 0x202, URZ ;  /* 0x000002020a1e7897 */ /* 0x000fe2000fffe03f */
[----:B------:R-:W-:Y:S01]  /*12b0*/  LEA.HI.X.SX32 R175, R13, R118, 0x1, P2 ;  /* 0x000000760daf7211 */ /* 0x000fe200010f0eff */
[----:B------:R-:W-:Y:S01]  /*12c0*/  UIADD3.64 UR34, UR10, 0x204, URZ ;  /* 0x000002040a227897 */ /* 0x000fe2000fffe03f */
[C---:B------:R-:W-:Y:S01]  /*12d0*/  LEA R9, R30.reuse, R8, 0x1 ;  /* 0x000000081e097211 */ /* 0x040fe200078e08ff */
[----:B------:R-:W-:Y:S01]  /*12e0*/  UIADD3.64 UR12, UR8, 0x80, URZ ;  /* 0x00000080080c7897 */ /* 0x000fe2000fffe03f */
[-C--:B------:R-:W-:Y:S01]  /*12f0*/  LEA R172, P0, R11, R28.reuse, 0x1 ;  /* 0x0000001c0bac7211 */ /* 0x080fe200078008ff */
[----:B------:R-:W-:Y:S01]  /*1300*/  UIADD3.64 UR16, UR8, 0x100, URZ ;  /* 0x0000010008107897 */ /* 0x000fe2000fffe03f */
[----:B------:R-:W-:Y:S01]  /*1310*/  LEA R180, P2, R19, R28, 0x1 ;  /* 0x0000001c13b47211 */ /* 0x000fe200078408ff */
[----:B------:R-:W-:Y:S01]  /*1320*/  IMAD R10, R30, 0x2, R9 ;  /* 0x000000021e0a7824 */ /* 0x000fe200078e0209 */
[----:B------:R-:W-:-:S02]  /*1330*/  LEA.HI.X.SX32 R173, R11, R118, 0x1, P0 ;  /* 0x000000760bad7211 */ /* 0x000fc400000f0eff */
[----:B------:R-:W-:Y:S02]  /*1340*/  LEA.HI.X.SX32 R181, R19, R118, 0x1, P2 ;  /* 0x0000007613b57211 */ /* 0x000fe400010f0eff */
[C---:B------:R-:W-:Y:S02]  /*1350*/  LEA R186, P2, R25.reuse, R28, 0x1 ;  /* 0x0000001c19ba7211 */ /* 0x040fe400078408ff */
[C---:B------:R-:W-:Y:S02]  /*1360*/  LEA R11, R30.reuse, R10, 0x1 ;  /* 0x0000000a1e0b7211 */ /* 0x040fe400078e08ff */
[----:B------:R-:W-:Y:S02]  /*1370*/  LEA.HI.X.SX32 R187, R25, R118, 0x1, P2 ;  /* 0x0000007619bb7211 */ /* 0x000fe400010f0eff */
[-C--:B------:R-:W-:Y:S01]  /*1380*/  LEA R176, P0, R15, R28.reuse, 0x1 ;  /* 0x0000001c0fb07211 */ /* 0x080fe200078008ff */
[----:B------:R-:W-:Y:S01]  /*1390*/  IMAD R12, R30, 0x2, R11 ;  /* 0x000000021e0c7824 */ /* 0x000fe200078e020b */
[----:B------:R-:W-:-:S02]  /*13a0*/  LEA R192, P2, R4, R28, 0x1 ;  /* 0x0000001c04c07211 */ /* 0x000fc400078408ff */
[-C--:B------:R-:W-:Y:S02]  /*13b0*/  LEA.HI.X.SX32 R177, R15, R118.reuse, 0x1, P0 ;  /* 0x000000760fb17211 */ /* 0x080fe400000f0eff */
[----:B------:R-:W-:Y:S02]  /*13c0*/  LEA.HI.X.SX32 R193, R4, R118, 0x1, P2 ;  /* 0x0000007604c17211 */ /* 0x000fe400010f0eff */
[-C--:B------:R-:W-:Y:S02]  /*13d0*/  LEA R178, P1, R17, R28.reuse, 0x1 ;  /* 0x0000001c11b27211 */ /* 0x080fe400078208ff */
[----:B------:R-:W-:Y:S02]  /*13e0*/  LEA R182, P0, R21, R28, 0x1 ;  /* 0x0000001c15b67211 */ /* 0x000fe400078008ff */
[----:B------:R-:W-:Y:S02]  /*13f0*/  LEA R4, R30, R12, 0x1 ;  /* 0x0000000c1e047211 */ /* 0x000fe400078e08ff */
[----:B------:R-:W-:-:S02]  /*1400*/  LEA.HI.X.SX32 R179, R17, R118, 0x1, P1 ;  /* 0x0000007611b37211 */ /* 0x000fc400008f0eff */
[----:B------:R-:W-:Y:S01]  /*1410*/  LEA.HI.X.SX32 R183, R21, R118, 0x1, P0 ;  /* 0x0000007615b77211 */ /* 0x000fe200000f0eff */
[----:B------:R-:W-:Y:S01]  /*1420*/  IMAD R13, R30, 0x2, R4 ;  /* 0x000000021e0d7824 */ /* 0x000fe200078e0204 */
[-C--:B------:R-:W-:Y:S02]  /*1430*/  LEA R184, P1, R23, R28.reuse, 0x1 ;  /* 0x0000001c17b87211 */ /* 0x080fe400078208ff */
[CC--:B------:R-:W-:Y:S02]  /*1440*/  LEA R188, P0, R26.reuse, R28.reuse, 0x1 ;  /* 0x0000001c1abc7211 */ /* 0x0c0fe400078008ff */
[----:B------:R-:W-:Y:S02]  /*1450*/  LEA R198, P2, R5, R28, 0x1 ;  /* 0x0000001c05c67211 */ /* 0x000fe400078408ff */
[-C--:B------:R-:W-:Y:S02]  /*1460*/  LEA.HI.X.SX32 R185, R23, R118.reuse, 0x1, P1 ;  /* 0x0000007617b97211 */ /* 0x080fe400008f0eff */
[----:B------:R-:W-:-:S02]  /*1470*/  LEA.HI.X.SX32 R189, R26, R118, 0x1, P0 ;  /* 0x000000761abd7211 */ /* 0x000fc400000f0eff */
[----:B------:R-:W-:Y:S02]  /*1480*/  LEA.HI.X.SX32 R199, R5, R118, 0x1, P2 ;  /* 0x0000007605c77211 */ /* 0x000fe400010f0eff */
[-C--:B------:R-:W-:Y:S02]  /*1490*/  LEA R190, P1, R24, R28.reuse, 0x1 ;  /* 0x0000001c18be7211 */ /* 0x080fe400078208ff */
[----:B------:R-:W-:Y:S02]  /*14a0*/  LEA R194, P0, R6, R28, 0x1 ;  /* 0x0000001c06c27211 */ /* 0x000fe400078008ff */
[----:B------:R-:W-:Y:S02]  /*14b0*/  LEA R5, R30, R13, 0x1 ;  /* 0x0000000d1e057211 */ /* 0x000fe400078e08ff */
[-C--:B------:R-:W-:Y:S02]  /*14c0*/  LEA.HI.X.SX32 R191, R24, R118.reuse, 0x1, P1 ;  /* 0x0000007618bf7211 */ /* 0x080fe400008f0eff */
[----:B------:R-:W-:Y:S01]  /*14d0*/  LEA.HI.X.SX32 R195, R6, R118, 0x1, P0 ;  /* 0x0000007606c37211 */ /* 0x000fe200000f0eff */
[----:B------:R-:W-:Y:S01]  /*14e0*/  IMAD R6, R30, 0x2, R5 ;  /* 0x000000021e067824 */ /* 0x000fe200078e0205 */
[----:B------:R-:W-:-:S02]  /*14f0*/  LEA R196, P1, R7, R28, 0x1 ;  /* 0x0000001c07c47211 */ /* 0x000fc400078208ff */
[----:B------:R-:W-:Y:S02]  /*1500*/  LEA R200, P0, R8, R28, 0x1 ;  /* 0x0000001c08c87211 */ /* 0x000fe400078008ff */
[----:B------:R-:W-:Y:S02]  /*1510*/  LEA.HI.X.SX32 R197, R7, R118, 0x1, P1 ;  /* 0x0000007607c57211 */ /* 0x000fe400008f0eff */
[----:B------:R-:W-:Y:S02]  /*1520*/  LEA R204, P2, R10, R28, 0x1 ;  /* 0x0000001c0acc7211 */ /* 0x000fe400078408ff */
[----:B------:R-:W-:Y:S02]  /*1530*/  LEA R7, R30, R6, 0x1 ;  /* 0x000000061e077211 */ /* 0x000fe400078e08ff */
[----:B------:R-:W-:Y:S02]  /*1540*/  LEA R202, P1, R9, R28, 0x1 ;  /* 0x0000001c09ca7211 */ /* 0x000fe400078208ff */
[----:B------:R-:W-:-:S02]  /*1550*/  LEA.HI.X.SX32 R201, R8, R118, 0x1, P0 ;  /* 0x0000007608c97211 */ /* 0x000fc400000f0eff */
[----:B------:R-:W-:Y:S01]  /*1560*/  LEA.HI.X.SX32 R205, R10, R118, 0x1, P2 ;  /* 0x000000760acd7211 */ /* 0x000fe200010f0eff */
[----:B------:R-:W-:Y:S01]  /*1570*/  IMAD.MOV.U32 R10, RZ, RZ, -0x800000 ;  /* 0xff800000ff0a7424 */ /* 0x000fe200078e00ff */
[----:B------:R-:W-:Y:S02]  /*1580*/  LEA R112, P2, R4, R28, 0x1 ;  /* 0x0000001c04707211 */ /* 0x000fe400078408ff */
[----:B------:R-:W-:Y:S02]  /*1590*/  LEA R8, R30, R7, 0x1 ;  /* 0x000000071e087211 */ /* 0x000fe400078e08ff */
[----:B------:R-:W-:Y:S02]  /*15a0*/  LEA.HI.X.SX32 R203, R9, R118, 0x1, P1 ;  /* 0x0000007609cb7211 */ /* 0x000fe400008f0eff */
[----:B------:R-:W-:Y:S02]  /*15b0*/  LEA R114, P1, R12, R28, 0x1 ;  /* 0x0000001c0c727211 */ /* 0x000fe400078208ff */
[-C--:B------:R-:W-:Y:S01]  /*15c0*/  LEA.HI.X.SX32 R113, R4, R118.reuse, 0x1, P2 ;  /* 0x0000007604717211 */ /* 0x080fe200010f0eff */
[----:B------:R-:W-:Y:S01]  /*15d0*/  IMAD R4, R30, 0x2, R8 ;  /* 0x000000021e047824 */ /* 0x000fe200078e0208 */
[----:B------:R-:W-:-:S02]  /*15e0*/  LEA.HI.X.SX32 R115, R12, R118, 0x1, P1 ;  /* 0x000000760c737211 */ /* 0x000fc400008f0eff */
[----:B------:R-:W-:Y:S02]  /*15f0*/  LEA R108, P1, R5, R28, 0x1 ;  /* 0x0000001c056c7211 */ /* 0x000fe400078208ff */
[----:B------:R-:W-:Y:S02]  /*1600*/  LEA R9, R30, R4, 0x1 ;  /* 0x000000041e097211 */ /* 0x000fe400078e08ff */
[----:B------:R-:W-:Y:S02]  /*1610*/  LEA R206, P0, R11, R28, 0x1 ;  /* 0x0000001c0bce7211 */ /* 0x000fe400078008ff */
[----:B------:R-:W-:Y:S02]  /*1620*/  LEA.HI.X.SX32 R109, R5, R118, 0x1, P1 ;  /* 0x00000076056d7211 */ /* 0x000fe400008f0eff */
[----:B------:R-:W-:Y:S02]  /*1630*/  LEA R106, P2, R6, R28, 0x1 ;  /* 0x0000001c066a7211 */ /* 0x000fe400078408ff */
[----:B------:R-:W-:-:S02]  /*1640*/  LEA R5, R30, R9, 0x1 ;  /* 0x000000091e057211 */ /* 0x000fc400078e08ff */
[----:B------:R-:W-:Y:S02]  /*1650*/  LEA.HI.X.SX32 R207, R11, R118, 0x1, P0 ;  /* 0x000000760bcf7211 */ /* 0x000fe400000f0eff */
[C---:B------:R-:W-:Y:S02]  /*1660*/  LEA R110, P0, R13.reuse, R28, 0x1 ;  /* 0x0000001c0d6e7211 */ /* 0x040fe400078008ff */
[----:B------:R-:W-:Y:S01]  /*1670*/  LEA.HI.X.SX32 R107, R6, R118, 0x1, P2 ;  /* 0x00000076066b7211 */ /* 0x000fe200010f0eff */
[----:B------:R-:W-:Y:S01]  /*1680*/  IMAD R6, R30, 0x2, R5 ;  /* 0x000000021e067824 */ /* 0x000fe200078e0205 */
[----:B------:R-:W-:Y:S02]  /*1690*/  LEA R20, P2, R4, R28, 0x1 ;  /* 0x0000001c04147211 */ /* 0x000fe400078408ff */
[----:B------:R-:W-:Y:S02]  /*16a0*/  LEA.HI.X.SX32 R111, R13, R118, 0x1, P0 ;  /* 0x000000760d6f7211 */ /* 0x000fe400000f0eff */
[----:B------:R-:W-:-:S02]  /*16b0*/  LEA R104, P0, R7, R28, 0x1 ;  /* 0x0000001c07687211 */ /* 0x000fc400078008ff */
[----:B------:R-:W-:Y:S02]  /*16c0*/  LEA.HI.X.SX32 R21, R4, R118, 0x1, P2 ;  /* 0x0000007604157211 */ /* 0x000fe400010f0eff */
[----:B------:R-:W-:Y:S02]  /*16d0*/  LEA R22, P1, R8, R28, 0x1 ;  /* 0x0000001c08167211 */ /* 0x000fe400078208ff */
[----:B------:R-:W-:Y:S02]  /*16e0*/  LEA R4, R30, R6, 0x1 ;  /* 0x000000061e047211 */ /* 0x000fe400078e08ff */
[-C--:B------:R-:W-:Y:S01]  /*16f0*/  LEA.HI.X.SX32 R105, R7, R118.reuse, 0x1, P0 ;  /* 0x0000007607697211 */ /* 0x080fe200000f0eff */
[----:B------:R-:W-:Y:S01]  /*1700*/  IMAD.MOV.U32 R7, RZ, RZ, -0x800000 ;  /* 0xff800000ff077424 */ /* 0x000fe200078e00ff */
[----:B------:R-:W-:Y:S02]  /*1710*/  LEA.HI.X.SX32 R23, R8, R118, 0x1, P1 ;  /* 0x0000007608177211 */ /* 0x000fe400008f0eff */
[----:B------:R-:W-:-:S02]  /*1720*/  LEA R18, P0, R9, R28, 0x1 ;  /* 0x0000001c09127211 */ /* 0x000fc400078008ff */
[-C--:B------:R-:W-:Y:S02]  /*1730*/  LEA R14, P2, R6, R28.reuse, 0x1 ;  /* 0x0000001c060e7211 */ /* 0x080fe400078408ff */
[-C--:B------:R-:W-:Y:S02]  /*1740*/  LEA R12, P3, R4, R28.reuse, 0x1 ;  /* 0x0000001c040c7211 */ /* 0x080fe400078608ff */
[----:B------:R-:W-:Y:S02]  /*1750*/  LEA R16, P1, R5, R28, 0x1 ;  /* 0x0000001c05107211 */ /* 0x000fe400078208ff */
[-C--:B------:R-:W-:Y:S02]  /*1760*/  LEA.HI.X.SX32 R19, R9, R118.reuse, 0x1, P0 ;  /* 0x0000007609137211 */ /* 0x080fe400000f0eff */
[-C--:B------:R-:W-:Y:S02]  /*1770*/  LEA.HI.X.SX32 R15, R6, R118.reuse, 0x1, P2 ;  /* 0x00000076060f7211 */ /* 0x080fe400010f0eff */
[----:B------:R-:W-:-:S02]  /*1780*/  LEA.HI.X.SX32 R13, R4, R118, 0x1, P3 ;  /* 0x00000076040d7211 */ /* 0x000fc400018f0eff */
[----:B------:R-:W-:Y:S02]  /*1790*/  LEA.HI.X.SX32 R17, R5, R118, 0x1, P1 ;  /* 0x0000007605117211 */ /* 0x000fe400008f0eff */
[----:B------:R-:W-:Y:S02]  /*17a0*/  MOV R8, 0x3f800000 ;  /* 0x3f80000000087802 */ /* 0x000fe40000000f00 */
[----:B------:R-:W-:Y:S02]  /*17b0*/  MOV R4, RZ ;  /* 0x000000ff00047202 */ /* 0x000fe40000000f00 */
[----:B------:R-:W-:Y:S02]  /*17c0*/  MOV R6, RZ ;  /* 0x000000ff00067202 */ /* 0x000fe40000000f00 */
[----:B------:R-:W-:-:S07]  /*17d0*/  MOV R9, 0x3f800000 ;  /* 0x3f80000000097802 */ /* 0x000fce0000000f00 */
.L_x_1:
[----:B------:R-:W2:Y:S04]  /*17e0*/  LDL.64 R214, [R1+0x18] ;  /* 0x0000180001d67983 */ /* 0x000ea80000100a00 */
[----:B------:R-:W3:Y:S04]  /*17f0*/  LDL.64 R212, [R1+0x10] ;  /* 0x0000100001d47983 */ /* 0x000ee80000100a00 */
[----:B------:R-:W4:Y:S04]  /*1800*/  LDL.64 R210, [R1+0x8] ;  /* 0x0000080001d27983 */ /* 0x000f280000100a00 */
[----:B------:R-:W5:Y:S01]  /*1810*/  LDL.64 R208, [R1] ;  /* 0x0000000001d07983 */ /* 0x000f620000100a00 */
[----:B------:R-:W-:-:S04]  /*1820*/  IMAD.WIDE R34, R4, 0x2, R250 ;  /* 0x0000000204227825 */ /* 0x000fc800078e02fa */
[C---:B------:R-:W-:Y:S01]  /*1830*/  IMAD.WIDE R36, R4.reuse, 0x2, R248 ;  /* 0x0000000204247825 */ /* 0x040fe200078e02f8 */
[----:B------:R0:W5:Y:S03]  /*1840*/  LDG.E.U16 R52, desc[UR40][R34.64] ;  /* 0x0000002822347981 */ /* 0x000166000c1e1500 */
[C---:B------:R-:W-:Y:S01]  /*1850*/  IMAD.WIDE R38, R4.reuse, 0x2, R238 ;  /* 0x0000000204267825 */ /* 0x040fe200078e02ee */
[----:B------:R1:W5:Y:S03]  /*1860*/  LDG.E.U16 R53, desc[UR40][R36.64] ;  /* 0x0000002824357981 */ /* 0x000366000c1e1500 */
[C---:B------:R-:W-:Y:S01]  /*1870*/  IMAD.WIDE R40, R4.reuse, 0x2, R120 ;  /* 0x0000000204287825 */ /* 0x040fe200078e0278 */
[----:B------:R1:W5:Y:S03]  /*1880*/  LDG.E.U16 R55, desc[UR40][R38.64] ;  /* 0x0000002826377981 */ /* 0x000366000c1e1500 */
[C---:B------:R-:W-:Y:S01]  /*1890*/  IMAD.WIDE R42, R4.reuse, 0x2, R122 ;  /* 0x00000002042a7825 */ /* 0x040fe200078e027a */
[----:B------:R1:W5:Y:S03]  /*18a0*/  LDG.E.U16 R56, desc[UR40][R40.64] ;  /* 0x0000002828387981 */ /* 0x000366000c1e1500 */
[----:B------:R-:W-:-:S04]  /*18b0*/  IMAD.WIDE R44, R4, 0x2, R124 ;  /* 0x00000002042c7825 */ /* 0x000fc800078e027c */
[C---:B0-----:R-:W-:Y:S01]  /*18c0*/  IMAD.WIDE R34, R4.reuse, 0x2, R130 ;  /* 0x0000000204227825 */ /* 0x041fe200078e0282 */
[----:B------:R0:W5:Y:S03]  /*18d0*/  LDG.E.U16 R57, desc[UR40][R44.64] ;  /* 0x000000282c397981 */ /* 0x000166000c1e1500 */
[C---:B------:R-:W-:Y:S01]  /*18e0*/  IMAD.WIDE R46, R4.reuse, 0x2, R134 ;  /* 0x00000002042e7825 */ /* 0x040fe200078e0286 */
[----:B------:R0:W5:Y:S03]  /*18f0*/  LDG.E.U16 R60, desc[UR40][R34.64] ;  /* 0x00000028223c7981 */ /* 0x000166000c1e1500 */
[C---:B-1----:R-:W-:Y:S01]  /*1900*/  IMAD.WIDE R36, R4.reuse, 0x2, R132 ;  /* 0x0000000204247825 */ /* 0x042fe200078e0284 */
[----:B------:R1:W5:Y:S03]  /*1910*/  LDG.E.U16 R62, desc[UR40][R46.64] ;  /* 0x000000282e3e7981 */ /* 0x000366000c1e1500 */
[C---:B------:R-:W-:Y:S01]  /*1920*/  IMAD.WIDE R38, R4.reuse, 0x2, R138 ;  /* 0x0000000204267825 */ /* 0x040fe200078e028a */
[----:B------:R1:W5:Y:S03]  /*1930*/  LDG.E.U16 R61, desc[UR40][R36.64] ;  /* 0x00000028243d7981 */ /* 0x000366000c1e1500 */
[C---:B------:R-:W-:Y:S01]  /*1940*/  IMAD.WIDE R40, R4.reuse, 0x2, R140 ;  /* 0x0000000204287825 */ /* 0x040fe200078e028c */
[----:B------:R1:W5:Y:S03]  /*1950*/  LDG.E.U16 R64, desc[UR40][R38.64] ;  /* 0x0000002826407981 */ /* 0x000366000c1e1500 */
[C---:B0-----:R-:W-:Y:S01]  /*1960*/  IMAD.WIDE R44, R4.reuse, 0x2, R144 ;  /* 0x00000002042c7825 */ /* 0x041fe200078e0290 */
[----:B------:R0:W5:Y:S03]  /*1970*/  LDG.E.U16 R65, desc[UR40][R40.64] ;  /* 0x0000002828417981 */ /* 0x000166000c1e1500 */
[----:B------:R-:W-:-:S02]  /*1980*/  IMAD.WIDE R34, R4, 0x2, R152 ;  /* 0x0000000204227825 */ /* 0x000fc400078e0298 */
[----:B------:R-:W5:Y:S02]  /*1990*/  LDG.E.U16 R44, desc[UR40][R44.64] ;  /* 0x000000282c2c7981 */ /* 0x000f64000c1e1500 */
[C---:B-1----:R-:W-:Y:S02]  /*19a0*/  IMAD.WIDE R46, R4.reuse, 0x2, R156 ;  /* 0x00000002042e7825 */ /* 0x042fe400078e029c */
[----:B------:R-:W5:Y:S02]  /*19b0*/  LDG.E.U16 R34, desc[UR40][R34.64] ;  /* 0x0000002822227981 */ /* 0x000f64000c1e1500 */
[C---:B------:R-:W-:Y:S02]  /*19c0*/  IMAD.WIDE R48, R4.reuse, 0x2, R160 ;  /* 0x0000000204307825 */ /* 0x040fe400078e02a0 */
[----:B------:R-:W5:Y:S02]  /*19d0*/  LDG.E.U16 R46, desc[UR40][R46.64] ;  /* 0x000000282e2e7981 */ /* 0x000f64000c1e1500 */
[----:B------:R-:W-:-:S02]  /*19e0*/  IMAD.WIDE R50, R4, 0x2, R164 ;  /* 0x0000000204327825 */ /* 0x000fc400078e02a4 */
[----:B------:R-:W5:Y:S02]  /*19f0*/  LDG.E.U16 R48, desc[UR40][R48.64] ;  /* 0x0000002830307981 */ /* 0x000f64000c1e1500 */
[C---:B------:R-:W-:Y:S02]  /*1a00*/  IMAD.WIDE R36, R4.reuse, 0x2, R154 ;  /* 0x0000000204247825 */ /* 0x040fe400078e029a */
[----:B------:R-:W5:Y:S02]  /*1a10*/  LDG.E.U16 R50, desc[UR40][R50.64] ;  /* 0x0000002832327981 */ /* 0x000f64000c1e1500 */
[C---:B------:R-:W-:Y:S02]  /*1a20*/  IMAD.WIDE R38, R4.reuse, 0x2, R158 ;  /* 0x0000000204267825 */ /* 0x040fe400078e029e */
[----:B------:R-:W5:Y:S02]  /*1a30*/  LDG.E.U16 R36, desc[UR40][R36.64] ;  /* 0x0000002824247981 */ /* 0x000f64000c1e1500 */
[----:B0-----:R-:W-:-:S02]  /*1a40*/  IMAD.WIDE R40, R4, 0x2, R162 ;  /* 0x0000000204287825 */ /* 0x001fc400078e02a2 */
[----:B------:R-:W5:Y:S04]  /*1a50*/  LDG.E.U16 R38, desc[UR40][R38.64] ;  /* 0x0000002826267981 */ /* 0x000f68000c1e1500 */
[----:B------:R-:W5:Y:S01]  /*1a60*/  LDG.E.U16 R40, desc[UR40][R40.64] ;  /* 0x0000002828287981 */ /* 0x000f62000c1e1500 */
[----:B--2---:R-:W-:-:S04]  /*1a70*/  IMAD.WIDE R28, R4, 0x2, R214 ;  /* 0x00000002041c7825 */ /* 0x004fc800078e02d6 */
[C---:B---3--:R-:W-:Y:S01]  /*1a80*/  IMAD.WIDE R30, R4.reuse, 0x2, R212 ;  /* 0x00000002041e7825 */ /* 0x048fe200078e02d4 */
[----:B------:R0:W2:Y:S03]  /*1a90*/  LDG.E.U16 R11, desc[UR40][R28.64] ;  /* 0x000000281c0b7981 */ /* 0x0000a6000c1e1500 */
[C---:B----4-:R-:W-:Y:S01]  /*1aa0*/  IMAD.WIDE R32, R4.reuse, 0x2, R210 ;  /* 0x0000000204207825 */ /* 0x050fe200078e02d2 */
[----:B------:R1:W3:Y:S03]  /*1ab0*/  LDG.E.U16 R24, desc[UR40][R30.64] ;  /* 0x000000281e187981 */ /* 0x0002e6000c1e1500 */
[C---:B-----5:R-:W-:Y:S01]  /*1ac0*/  IMAD.WIDE R26, R4.reuse, 0x2, R208 ;  /* 0x00000002041a7825 */ /* 0x060fe200078e02d0 */
[----:B------:R4:W5:Y:S03]  /*1ad0*/  LDG.E.U16 R25, desc[UR40][R32.64] ;  /* 0x0000002820197981 */ /* 0x000966000c1e1500 */
[----:B0-----:R-:W-:-:S02]  /*1ae0*/  IMAD.WIDE R28, R4, 0x2, R246 ;  /* 0x00000002041c7825 */ /* 0x001fc400078e02f6 */
[----:B------:R-:W3:Y:S02]  /*1af0*/  LDG.E.U16 R26, desc[UR40][R26.64] ;  /* 0x000000281a1a7981 */ /* 0x000ee4000c1e1500 */
[C---:B-1----:R-:W-:Y:S02]  /*1b00*/  IMAD.WIDE R30, R4.reuse, 0x2, R126 ;  /* 0x00000002041e7825 */ /* 0x042fe400078e027e */
[----:B------:R0:W3:Y:S02]  /*1b10*/  LDG.E.U16 R54, desc[UR40][R28.64] ;  /* 0x000000281c367981 */ /* 0x0000e4000c1e1500 */
[C---:B----4-:R-:W-:Y:S02]  /*1b20*/  IMAD.WIDE R32, R4.reuse, 0x2, R128 ;  /* 0x0000000204207825 */ /* 0x050fe400078e0280 */
[----:B------:R1:W4:Y:S04]  /*1b30*/  LDG.E.U16 R58, desc[UR40][R30.64] ;  /* 0x000000281e3a7981 */ /* 0x000328000c1e1500 */
[----:B------:R1:W4:Y:S01]  /*1b40*/  LDG.E.U16 R27, desc[UR40][R42.64] ;  /* 0x000000282a1b7981 */ /* 0x000322000c1e1500 */
[----:B0-----:R-:W-:-:S03]  /*1b50*/  IMAD.WIDE R28, R4, 0x2, R136 ;  /* 0x00000002041c7825 */ /* 0x001fc600078e0288 */
[----:B------:R0:W4:Y:S01]  /*1b60*/  LDG.E.U16 R59, desc[UR40][R32.64] ;  /* 0x00000028203b7981 */ /* 0x000122000c1e1500 */
[----:B-1----:R-:W-:-:S03]  /*1b70*/  IMAD.WIDE R30, R4, 0x2, R148 ;  /* 0x00000002041e7825 */ /* 0x002fc600078e0294 */
[----:B------:R1:W4:Y:S01]  /*1b80*/  LDG.E.U16 R63, desc[UR40][R28.64] ;  /* 0x000000281c3f7981 */ /* 0x000322000c1e1500 */
[----:B------:R-:W-:-:S03]  /*1b90*/  IMAD.WIDE R42, R4, 0x2, R142 ;  /* 0x00000002042a7825 */ /* 0x000fc600078e028e */
[----:B------:R1:W4:Y:S01]  /*1ba0*/  LDG.E.U16 R66, desc[UR40][R30.64] ;  /* 0x000000281e427981 */ /* 0x000322000c1e1500 */
[----:B0-----:R-:W-:-:S03]  /*1bb0*/  IMAD.WIDE R32, R4, 0x2, R150 ;  /* 0x0000000204207825 */ /* 0x001fc600078e0296 */
[----:B------:R-:W4:Y:S01]  /*1bc0*/  LDG.E.U16 R42, desc[UR40][R42.64] ;  /* 0x000000282a2a7981 */ /* 0x000f22000c1e1500 */
[----:B-1----:R-:W-:-:S03]  /*1bd0*/  IMAD.WIDE R28, R4, 0x2, R146 ;  /* 0x00000002041c7825 */ /* 0x002fc600078e0292 */
[----:B------:R-:W4:Y:S01]  /*1be0*/  LDG.E.U16 R32, desc[UR40][R32.64] ;  /* 0x0000002820207981 */ /* 0x000f22000c1e1500 */
[----:B------:R-:W-:-:S03]  /*1bf0*/  IMAD.WIDE R30, R4, 0x2, R166 ;  /* 0x00000002041e7825 */ /* 0x000fc600078e02a6 */
[----:B------:R0:W4:Y:S04]  /*1c00*/  LDG.E.U16 R28, desc[UR40][R28.64] ;  /* 0x000000281c1c7981 */ /* 0x000128000c1e1500 */
[----:B------:R1:W4:Y:S01]  /*1c10*/  LDG.E.U16 R43, desc[UR40][R30.64] ;  /* 0x000000281e2b7981 */ /* 0x000322000c1e1500 */
[----:B------:R-:W-:-:S04]  /*1c20*/  LOP3.LUT R5, R0, 0xc0, RZ, 0xc0, !PT ;  /* 0x000000c000057812 */ /* 0x000fc800078ec0ff */
[----:B------:R-:W-:Y:S02]  /*1c30*/  SHF.R.U32.HI R68, RZ, 0x2, R5 ;  /* 0x00000002ff447819 */ /* 0x000fe40000011605 */
[----:B0-----:R-:W-:-:S04]  /*1c40*/  SHF.L.U32 R29, R0, 0x1, RZ ;  /* 0x00000001001d7819 */ /* 0x001fc800000006ff */
[----:B------:R-:W-:Y:S01]  /*1c50*/  LOP3.LUT R29, R68, 0x1fe, R29, 0x78, !PT ;  /* 0x000001fe441d7812 */ /* 0x000fe200078e781d */
[----:B------:R-:W-:Y:S03]  /*1c60*/  BAR.SYNC.DEFER_BLOCKING 0x0 ;  /* 0x0000000000007b1d */ /* 0x000fe60000010000 */
[----:B------:R-:W-:-:S03]  /*1c70*/  LOP3.LUT R37, R29, 0x40, RZ, 0x3c, !PT ;  /* 0x000000401d257812 */ /* 0x000fc600078e3cff */
[----:B------:R-:W-:Y:S04]  /*1c80*/  STS.U16 [R29+UR7+0x800], R52 ;  /* 0x000800341d007988 */ /* 0x000fe80008000407 */
[----:B------:R-:W-:Y:S04]  /*1c90*/  STS.U16 [R29+UR7+0x1000], R56 ;  /* 0x001000381d007988 */ /* 0x000fe80008000407 */
[----:B------:R-:W-:Y:S04]  /*1ca0*/  STS.U16 [R29+UR7+0x1400], R57 ;  /* 0x001400391d007988 */ /* 0x000fe80008000407 */
[----:B------:R-:W-:Y:S04]  /*1cb0*/  STS.U16 [R29+UR7+0x1c00], R61 ;  /* 0x001c003d1d007988 */ /* 0x000fe80008000407 */
[----:B------:R-:W-:Y:S04]  /*1cc0*/  STS.U16 [R29+UR7+0x2400], R65 ;  /* 0x002400411d007988 */ /* 0x000fe80008000407 */
[----:B------:R-:W-:Y:S04]  /*1cd0*/  STS.U16 [R29+UR7+0x2800], R44 ;  /* 0x0028002c1d007988 */ /* 0x000fe80008000407 */
[----:B------:R0:W-:Y:S04]  /*1ce0*/  STS.U16 [R29+UR7+0x3000], R34 ;  /* 0x003000221d007988 */ /* 0x0001e80008000407 */
[----:B------:R-:W-:Y:S04]  /*1cf0*/  STS.U16 [R29+UR7+0x3400], R46 ;  /* 0x0034002e1d007988 */ /* 0x000fe80008000407 */
[----:B------:R-:W-:Y:S04]  /*1d00*/  STS.U16 [R29+UR7+0x3800], R48 ;  /* 0x003800301d007988 */ /* 0x000fe80008000407 */
[----:B------:R-:W-:Y:S01]  /*1d10*/  STS.U16 [R29+UR7+0x3c00], R50 ;  /* 0x003c00321d007988 */ /* 0x000fe20008000407 */
[----:B------:R-:W-:Y:S01]  /*1d20*/  LOP3.LUT R35, R0, 0x80, RZ, 0xc0, !PT ;  /* 0x0000008000237812 */ /* 0x000fe200078ec0ff */
[----:B-1----:R-:W-:-:S03]  /*1d30*/  IMAD.WIDE R30, R6, 0x2, R176 ;  /* 0x00000002061e7825 */ /* 0x002fc600078e02b0 */
[----:B------:R-:W-:Y:S01]  /*1d40*/  ISETP.NE.U32.AND P0, PT, R35, RZ, PT ;  /* 0x000000ff2300720c */ /* 0x000fe20003f05070 */
[----:B0-----:R-:W-:Y:S01]  /*1d50*/  IMAD.WIDE R34, R6, 0x2, R180 ;  /* 0x0000000206227825 */ /* 0x001fe200078e02b4 */
[----:B------:R-:W-:Y:S02]  /*1d60*/  LOP3.LUT R45, R0, 0x3f, RZ, 0xc0, !PT ;  /* 0x0000003f002d7812 */ /* 0x000fe400078ec0ff */
[----:B------:R-:W-:-:S03]  /*1d70*/  SEL R70, RZ, 0x90, !P0 ;  /* 0x00000090ff467807 */ /* 0x000fc60004000000 */
[----:B------:R-:W-:Y:S02]  /*1d80*/  IMAD.SHL.U32 R45, R45, 0x2, RZ ;  /* 0x000000022d2d7824 */ /* 0x000fe400078e00ff */
[----:B------:R-:W-:Y:S01]  /*1d90*/  IMAD.WIDE R232, R6, 0x2, R182 ;  /* 0x0000000206e87825 */ /* 0x000fe200078e02b6 */
[----:B------:R-:W-:-:S03]  /*1da0*/  SHF.L.U32 R5, R0, 0x7, RZ ;  /* 0x0000000700057819 */ /* 0x000fc600000006ff */
[----:B------:R-:W-:Y:S01]  /*1db0*/  IMAD.WIDE R228, R6, 0x2, R198 ;  /* 0x0000000206e47825 */ /* 0x000fe200078e02c6 */
[----:B------:R-:W-:-:S03]  /*1dc0*/  LOP3.LUT R70, R70, R45, RZ, 0x3c, !PT ;  /* 0x0000002d46467212 */ /* 0x000fc600078e3cff */
[----:B------:R-:W-:Y:S01]  /*1dd0*/  IMAD.WIDE R216, R6, 0x2, R206 ;  /* 0x0000000206d87825 */ /* 0x000fe200078e02ce */
[----:B------:R-:W-:Y:S01]  /*1de0*/  LOP3.LUT R5, R70, 0x2000, R5, 0xf8, !PT ;  /* 0x0000200046057812 */ /* 0x000fe200078ef805 */
[----:B------:R-:W-:Y:S01]  /*1df0*/  UMOV UR39, 0x40000040 ;  /* 0x4000004000277882 */ /* 0x000fe20000000000 */
[----:B--2---:R-:W-:Y:S04]  /*1e00*/  STS.U16 [R29+UR7], R11 ;  /* 0x0000000b1d007988 */ /* 0x004fe80008000407 */
[----:B-----5:R-:W-:Y:S04]  /*1e10*/  STS.U16 [R29+UR7+0x400], R25 ;  /* 0x000400191d007988 */ /* 0x020fe80008000407 */
[----:B---3--:R-:W-:Y:S04]  /*1e20*/  STS.U16 [R29+UR7+0xc00], R54 ;  /* 0x000c00361d007988 */ /* 0x008fe80008000407 */
[----:B----4-:R-:W-:Y:S04]  /*1e30*/  STS.U16 [R29+UR7+0x1800], R59 ;  /* 0x0018003b1d007988 */ /* 0x010fe80008000407 */
[----:B------:R-:W-:Y:S04]  /*1e40*/  STS.U16 [R29+UR7+0x2000], R63 ;  /* 0x0020003f1d007988 */ /* 0x000fe80008000407 */
[----:B------:R-:W-:Y:S04]  /*1e50*/  STS.U16 [R29+UR7+0x2c00], R66 ;  /* 0x002c00421d007988 */ /* 0x000fe80008000407 */
[----:B------:R0:W-:Y:S04]  /*1e60*/  STS.U16 [R37+UR7+0x200], R24 ;  /* 0x0002001825007988 */ /* 0x0001e80008000407 */
[----:B------:R-:W-:Y:S04]  /*1e70*/  STS.U16 [R37+UR7+0x600], R26 ;  /* 0x0006001a25007988 */ /* 0x000fe80008000407 */
[----:B------:R-:W-:Y:S04]  /*1e80*/  STS.U16 [R37+UR7+0xa00], R53 ;  /* 0x000a003525007988 */ /* 0x000fe80008000407 */
[----:B------:R-:W-:Y:S04]  /*1e90*/  STS.U16 [R37+UR7+0xe00], R55 ;  /* 0x000e003725007988 */ /* 0x000fe80008000407 */
[----:B------:R1:W-:Y:S04]  /*1ea0*/  STS.U16 [R37+UR7+0x1200], R27 ;  /* 0x0012001b25007988 */ /* 0x0003e80008000407 */
[----:B------:R-:W-:Y:S04]  /*1eb0*/  STS.U16 [R37+UR7+0x1600], R58 ;  /* 0x0016003a25007988 */ /* 0x000fe80008000407 */
[----:B------:R-:W-:Y:S04]  /*1ec0*/  STS.U16 [R37+UR7+0x1a00], R60 ;  /* 0x001a003c25007988 */ /* 0x000fe80008000407 */
[----:B------:R-:W-:Y:S04]  /*1ed0*/  STS.U16 [R37+UR7+0x1e00], R62 ;  /* 0x001e003e25007988 */ /* 0x000fe80008000407 */
[----:B------:R-:W-:Y:S04]  /*1ee0*/  STS.U16 [R37+UR7+0x2200], R64 ;  /* 0x0022004025007988 */ /* 0x000fe80008000407 */
[----:B------:R-:W-:Y:S04]  /*1ef0*/  STS.U16 [R37+UR7+0x2600], R42 ;  /* 0x0026002a25007988 */ /* 0x000fe80008000407 */
[----:B------:R2:W-:Y:S04]  /*1f00*/  STS.U16 [R37+UR7+0x2a00], R28 ;  /* 0x002a001c25007988 */ /* 0x0005e80008000407 */
[----:B------:R3:W-:Y:S04]  /*1f10*/  STS.U16 [R37+UR7+0x2e00], R32 ;  /* 0x002e002025007988 */ /* 0x0007e80008000407 */
[----:B------:R-:W-:Y:S04]  /*1f20*/  STS.U16 [R37+UR7+0x3200], R36 ;  /* 0x0032002425007988 */ /* 0x000fe80008000407 */
[----:B------:R-:W-:Y:S04]  /*1f30*/  STS.U16 [R37+UR7+0x3600], R38 ;  /* 0x0036002625007988 */ /* 0x000fe80008000407 */
[----:B------:R-:W-:Y:S04]  /*1f40*/  STS.U16 [R37+UR7+0x3a00], R40 ;  /* 0x003a002825007988 */ /* 0x000fe80008000407 */
[----:B------:R4:W-:Y:S01]  /*1f50*/  STS.U16 [R37+UR7+0x3e00], R43 ;  /* 0x003e002b25007988 */ /* 0x0009e20008000407 */
[----:B------:R5:W-:Y:S06]  /*1f60*/  MEMBAR.ALL.CTA ;  /* 0x0000000000007992 */ /* 0x000bec0000008000 */
[----:B-----5:R-:W5:Y:S01]  /*1f70*/  FENCE.VIEW.ASYNC.S ;  /* 0x00000000000073c6 */ /* 0x020f620000000000 */
[----:B0-----:R-:W-:-:S04]  /*1f80*/  IMAD.WIDE R24, R6, 0x2, R168 ;  /* 0x0000000206187825 */ /* 0x001fc800078e02a8 */
[C---:B-1----:R-:W-:Y:S01]  /*1f90*/  IMAD.WIDE R26, R6.reuse, 0x2, R170 ;  /* 0x00000002061a7825 */ /* 0x042fe200078e02aa */
[----:B-----5:R-:W-:Y:S03]  /*1fa0*/  BAR.SYNC.DEFER_BLOCKING 0x0 ;  /* 0x0000000000007b1d */ /* 0x020fe60000010000 */
[----:B--2---:R-:W-:-:S04]  /*1fb0*/  IMAD.WIDE R28, R6, 0x2, R172 ;  /* 0x00000002061c7825 */ /* 0x004fc800078e02ac */
[----:B---3--:R-:W-:-:S04]  /*1fc0*/  IMAD.WIDE R32, R6, 0x2, R178 ;  /* 0x0000000206207825 */ /* 0x008fc800078e02b2 */
[C---:B----4-:R-:W-:Y:S01]  /*1fd0*/  IMAD.WIDE R36, R6.reuse, 0x2, R188 ;  /* 0x0000000206247825 */ /* 0x050fe200078e02bc */
[----:B------:R0:W2:Y:S04]  /*1fe0*/  LDG.E.U16 R116, desc[UR40][R24.64] ;  /* 0x0000002818747981 */ /* 0x0000a8000c1e1500 */
[----:B------:R1:W3:Y:S04]  /*1ff0*/  LDG.E.U16 R11, desc[UR40][R26.64] ;  /* 0x000000281a0b7981 */ /* 0x0002e8000c1e1500 */
[----:B------:R4:W5:Y:S01]  /*2000*/  LDG.E.U16 R219, desc[UR40][R28.64] ;  /* 0x000000281cdb7981 */ /* 0x000962000c1e1500 */
[----:B0-----:R-:W-:-:S03]  /*2010*/  IMAD.WIDE R24, R6, 0x2, R184 ;  /* 0x0000000206187825 */ /* 0x001fc600078e02b8 */
[----:B------:R0:W3:Y:S01]  /*2020*/  LDG.E.U16 R118, desc[UR40][R30.64] ;  /* 0x000000281e767981 */ /* 0x0000e2000c1e1500 */
[----:B-1----:R-:W-:-:S03]  /*2030*/  IMAD.WIDE R26, R6, 0x2, R186 ;  /* 0x00000002061a7825 */ /* 0x002fc600078e02ba */
[----:B------:R1:W5:Y:S01]  /*2040*/  LDG.E.U16 R208, desc[UR40][R32.64] ;  /* 0x0000002820d07981 */ /* 0x000362000c1e1500 */
[----:B----4-:R-:W-:-:S03]  /*2050*/  IMAD.WIDE R28, R6, 0x2, R192 ;  /* 0x00000002061c7825 */ /* 0x010fc600078e02c0 */
[----:B------:R4:W5:Y:S01]  /*2060*/  LDG.E.U16 R223, desc[UR40][R34.64] ;  /* 0x0000002822df7981 */ /* 0x000962000c1e1500 */
[----:B0-----:R-:W-:-:S03]  /*2070*/  IMAD.WIDE R30, R6, 0x2, R194 ;  /* 0x00000002061e7825 */ /* 0x001fc600078e02c2 */
[----:B------:R0:W5:Y:S01]  /*2080*/  LDG.E.U16 R210, desc[UR40][R24.64] ;  /* 0x0000002818d27981 */ /* 0x000162000c1e1500 */
        /* <DEDUP_REMOVED lines=8> */
[----:B------:R-:W-:-:S03]  /*2110*/  IMAD.WIDE R38, R6, 0x2, R190 ;  /* 0x0000000206267825 */ /* 0x000fc600078e02be */
        /* <DEDUP_REMOVED lines=8> */
[----:B------:R-:W5:Y:S01]  /*21a0*/  LDG.E.U16 R232, desc[UR40][R232.64] ;  /* 0x00000028e8e87981 */ /* 0x000f62000c1e1500 */
[----:B----4-:R-:W-:-:S03]  /*21b0*/  IMAD.WIDE R34, R6, 0x2, R22 ;  /* 0x0000000206227825 */ /* 0x010fc600078e0216 */
[----:B------:R-:W4:Y:S01]  /*21c0*/  LDG.E.U16 R228, desc[UR40][R228.64] ;  /* 0x00000028e4e47981 */ /* 0x000f22000c1e1500 */
[----:B0-----:R-:W-:-:S03]  /*21d0*/  IMAD.WIDE R24, R6, 0x2, R14 ;  /* 0x0000000206187825 */ /* 0x001fc600078e020e */
[----:B------:R-:W4:Y:S01]  /*21e0*/  LDG.E.U16 R216, desc[UR40][R216.64] ;  /* 0x00000028d8d87981 */ /* 0x000f22000c1e1500 */
[----:B-1----:R-:W-:-:S03]  /*21f0*/  IMAD.WIDE R26, R6, 0x2, R12 ;  /* 0x00000002061a7825 */ /* 0x002fc600078e020c */
[----:B------:R-:W4:Y:S04]  /*2200*/  LDG.E.U16 R231, desc[UR40][R38.64] ;  /* 0x0000002826e77981 */ /* 0x000f28000c1e1500 */
[----:B------:R-:W4:Y:S04]  /*2210*/  LDG.E.U16 R215, desc[UR40][R36.64] ;  /* 0x0000002824d77981 */ /* 0x000f28000c1e1500 */
[----:B------:R-:W4:Y:S04]  /*2220*/  LDG.E.U16 R230, desc[UR40][R28.64] ;  /* 0x000000281ce67981 */ /* 0x000f28000c1e1500 */
[----:B------:R-:W4:Y:S04]  /*2230*/  LDG.E.U16 R229, desc[UR40][R30.64] ;  /* 0x000000281ee57981 */ /* 0x000f28000c1e1500 */
[----:B------:R-:W4:Y:S04]  /*2240*/  LDG.E.U16 R217, desc[UR40][R32.64] ;  /* 0x0000002820d97981 */ /* 0x000f28000c1e1500 */
[----:B------:R-:W4:Y:S04]  /*2250*/  LDG.E.U16 R218, desc[UR40][R34.64] ;  /* 0x0000002822da7981 */ /* 0x000f28000c1e1500 */
[----:B------:R-:W4:Y:S04]  /*2260*/  LDG.E.U16 R233, desc[UR40][R24.64] ;  /* 0x0000002818e97981 */ /* 0x000f28000c1e1500 */
[----:B------:R0:W4:Y:S02]  /*2270*/  LDG.E.U16 R227, desc[UR40][R26.64] ;  /* 0x000000281ae37981 */ /* 0x000124000c1e1500 */
[----:B0-----:R-:W-:-:S06]  /*2280*/  WARPGROUP.ARRIVE ;  /* 0x00000000000079c5 */ /* 0x001fcc0000000000 */
[----:B------:R-:W-:Y:S04]  /*2290*/  HGMMA.64x64x16.F32.BF16 R56, gdesc[UR36].tnspA, RZ, !UPT ;  /* 0x20e00000243879f0 */ /* 0x000fe8000c7018ff */
[----:B------:R-:W-:Y:S01]  /*22a0*/  HGMMA.64x64x16.F32.BF16 R56, gdesc[UR8].tnspA, R56 ;  /* 0x20e00000083879f0 */ /* 0x000fe20008701838 */
[----:B------:R-:W-:-:S03]  /*22b0*/  UMOV UR20, UR36 ;  /* 0x0000002400147c82 */ /* 0x000fc60008000000 */
[----:B------:R-:W-:Y:S01]  /*22c0*/  HGMMA.64x64x16.F32.BF16 R56, gdesc[UR12].tnspA, R56 ;  /* 0x20e000000c3879f0 */ /* 0x000fe20008701838 */
[----:B------:R-:W-:Y:S01]  /*22d0*/  UMOV UR21, UR37 ;  /* 0x0000002500157c82 */ /* 0x000fe20008000000 */
[----:B------:R-:W-:-:S04]  /*22e0*/  IMAD.WIDE R234, R6, 0x2, R114 ;  /* 0x0000000206ea7825 */ /* 0x000fc800078e0272 */
[C---:B------:R-:W-:Y:S02]  /*22f0*/  IMAD.WIDE R236, R6.reuse, 0x2, R106 ;  /* 0x0000000206ec7825 */ /* 0x040fe400078e026a */
[----:B------:R-:W4:Y:S02]  /*2300*/  LDG.E.U16 R234, desc[UR40][R234.64] ;  /* 0x00000028eaea7981 */ /* 0x000f24000c1e1500 */
[----:B------:R-:W-:Y:S02]  /*2310*/  IMAD.WIDE R240, R6, 0x2, R18 ;  /* 0x0000000206f07825 */ /* 0x000fe400078e0212 */
[----:B------:R-:W4:Y:S04]  /*2320*/  LDG.E.U16 R236, desc[UR40][R236.64] ;  /* 0x00000028ecec7981 */ /* 0x000f28000c1e1500 */
[----:B------:R-:W4:Y:S01]  /*2330*/  LDG.E.U16 R240, desc[UR40][R240.64] ;  /* 0x00000028f0f07981 */ /* 0x000f22000c1e1500 */
[----:B------:R-:W-:Y:S04]  /*2340*/  HGMMA.64x64x16.F32.BF16 R56, gdesc[UR16].tnspA, R56 ;  /* 0x20e00000103879f0 */ /* 0x000fe80008701838 */
[----:B------:R-:W-:Y:S01]  /*2350*/  HGMMA.64x64x16.F32.BF16 R24, gdesc[UR20].tnspA, RZ, !UPT ;  /* 0x20e00000141879f0 */ /* 0x000fe2000c7018ff */
[----:B------:R-:W-:Y:S01]  /*2360*/  UMOV UR24, UR8 ;  /* 0x0000000800187c82 */ /* 0x000fe20008000000 */
[----:B------:R-:W-:-:S02]  /*2370*/  UMOV UR25, UR9 ;  /* 0x0000000900197c82 */ /* 0x000fc40008000000 */
[----:B------:R-:W-:Y:S01]  /*2380*/  HGMMA.64x64x16.F32.BF16 R24, gdesc[UR24].tnspA, R24 ;  /* 0x20e00000181879f0 */ /* 0x000fe20008701818 */
[----:B------:R-:W-:Y:S01]  /*2390*/  UMOV UR28, UR12 ;  /* 0x0000000c001c7c82 */ /* 0x000fe20008000000 */
[----:B------:R-:W-:Y:S02]  /*23a0*/  UMOV UR29, UR13 ;  /* 0x0000000d001d7c82 */ /* 0x000fe40008000000 */
[----:B------:R-:W-:Y:S01]  /*23b0*/  HGMMA.64x64x16.F32.BF16 R24, gdesc[UR28].tnspA, R24 ;  /* 0x20e000001c1879f0 */ /* 0x000fe20008701818 */
[----:B------:R-:W-:Y:S01]  /*23c0*/  UMOV UR32, UR16 ;  /* 0x0000001000207c82 */ /* 0x000fe20008000000 */
[----:B------:R-:W-:Y:S01]  /*23d0*/  UMOV UR33, UR17 ;  /* 0x0000001100217c82 */ /* 0x000fe20008000000 */
[----:B------:R-:W-:-:S04]  /*23e0*/  IMAD.WIDE R224, R6, 0x2, R174 ;  /* 0x0000000206e07825 */ /* 0x000fc800078e02ae */
[C---:B------:R-:W-:Y:S02]  /*23f0*/  IMAD.WIDE R242, R6.reuse, 0x2, R20 ;  /* 0x0000000206f27825 */ /* 0x040fe400078e0214 */
[----:B------:R-:W4:Y:S02]  /*2400*/  LDG.E.U16 R224, desc[UR40][R224.64] ;  /* 0x00000028e0e07981 */ /* 0x000f24000c1e1500 */
[----:B------:R-:W-:Y:S02]  /*2410*/  IMAD.WIDE R244, R6, 0x2, R16 ;  /* 0x0000000206f47825 */ /* 0x000fe400078e0210 */
[----:B------:R0:W4:Y:S04]  /*2420*/  LDG.E.U16 R226, desc[UR40][R242.64] ;  /* 0x00000028f2e27981 */ /* 0x000128000c1e1500 */
[----:B------:R-:W4:Y:S01]  /*2430*/  LDG.E.U16 R225, desc[UR40][R244.64] ;  /* 0x00000028f4e17981 */ /* 0x000f22000c1e1500 */
[----:B------:R-:W-:Y:S01]  /*2440*/  HGMMA.64x64x16.F32.BF16 R24, gdesc[UR32].tnspA, R24, gsb0 ;  /* 0x20e00000201879f0 */ /* 0x000fe20008001818 */
[----:B0-----:R-:W-:-:S02]  /*2450*/  LOP3.LUT R242, R5, 0x20, RZ, 0x3c, !PT ;  /* 0x0000002005f27812 */ /* 0x001fc400078e3cff */
[----:B------:R-:W-:Y:S02]  /*2460*/  WARPGROUP.DEPBAR.LE gsb0, 0x0 ;  /* 0x00008000000079c5 */ /* 0x000fe40000010000 */
[----:B------:R-:W-:Y:S06]  /*2470*/  BAR.SYNC.DEFER_BLOCKING 0x0 ;  /* 0x0000000000007b1d */ /* 0x000fec0000010000 */
[----:B--2---:R0:W-:Y:S04]  /*2480*/  STS.U16 [R5+UR7], R116 ;  /* 0x0000007405007988 */ /* 0x0041e80008000407 */
[----:B---3--:R-:W-:Y:S04]  /*2490*/  STS.U16 [R5+UR7+0x400], R118 ;  /* 0x0004007605007988 */ /* 0x008fe80008000407 */
[----:B-----5:R-:W-:Y:S01]  /*24a0*/  STS.U16 [R5+UR7+0x800], R210 ;  /* 0x000800d205007988 */ /* 0x020fe20008000407 */
[----:B0-----:R-:W-:-:S03]  /*24b0*/  FMUL R116, R56, UR45 ;  /* 0x0000002d38747c20 */ /* 0x001fc60008400000 */
[----:B------:R-:W-:Y:S04]  /*24c0*/  STS.U16 [R5+UR7+0xc00], R212 ;  /* 0x000c00d405007988 */ /* 0x000fe80008000407 */
[----:B------:R-:W-:Y:S04]  /*24d0*/  STS.U16 [R5+UR7+0x1000], R214 ;  /* 0x001000d605007988 */ /* 0x000fe80008000407 */
[----:B----4-:R-:W-:Y:S04]  /*24e0*/  STS.U16 [R5+UR7+0x1400], R234 ;  /* 0x001400ea05007988 */ /* 0x010fe80008000407 */
[----:B------:R-:W-:Y:S04]  /*24f0*/  STS.U16 [R5+UR7+0x1800], R236 ;  /* 0x001800ec05007988 */ /* 0x000fe80008000407 */
[----:B------:R0:W-:Y:S02]  /*2500*/  STS.U16 [R5+UR7+0x1c00], R240 ;  /* 0x001c00f005007988 */ /* 0x0001e40008000407 */
[----:B0-----:R-:W-:-:S05]  /*2510*/  FMUL R5, R57, UR45 ;  /* 0x0000002d39057c20 */ /* 0x001fca0008400000 */
[----:B------:R-:W-:Y:S01]  /*2520*/  FMNMX R116, R116, R5, !PT ;  /* 0x0000000574747209 */ /* 0x000fe20007800000 */
[----:B------:R-:W-:-:S05]  /*2530*/  FMUL R5, R60, UR45 ;  /* 0x0000002d3c057c20 */ /* 0x000fca0008400000 */
        /* <DEDUP_REMOVED lines=57> */
[----:B------:R-:W-:Y:S01]  /*28d0*/  FMUL R5, R53, UR45 ;  /* 0x0000002d35057c20 */ /* 0x000fe20008400000 */
[----:B------:R0:W-:Y:S04]  /*28e0*/  STS.U16 [R242+UR7+0x100], R11 ;  /* 0x0001000bf2007988 */ /* 0x0001e80008000407 */
[----:B0-----:R-:W-:Y:S01]  /*28f0*/  FMNMX R11, R5, R116, !PT ;  /* 0x00000074050b7209 */ /* 0x001fe20007800000 */
[----:B------:R-:W-:Y:S01]  /*2900*/  FMUL R5, R58, UR45 ;  /* 0x0000002d3a057c20 */ /* 0x000fe20008400000 */
[----:B------:R-:W-:-:S03]  /*2910*/  FMUL R116, R59, UR45 ;  /* 0x0000002d3b747c20 */ /* 0x000fc60008400000 */
[----:B------:R-:W0:Y:S02]  /*2920*/  SHFL.BFLY PT, R118, R11, 0x2, 0x1f ;  /* 0x0c401f000b767f89 */ /* 0x000e2400000e0000 */
        /* <DEDUP_REMOVED lines=8> */
[----:B0-----:R-:W-:-:S04]  /*29b0*/  FMNMX R118, R11, R118, !PT ;  /* 0x000000760b767209 */ /* 0x001fc80007800000 */
[----:B------:R-:W-:Y:S01]  /*29c0*/  FMNMX R116, R5, R116, !PT ;  /* 0x0000007405747209 */ /* 0x000fe20007800000 */
[----:B------:R-:W0:Y:S01]  /*29d0*/  SHFL.BFLY PT, R11, R118, 0x1, 0x1f ;  /* 0x0c201f00760b7f89 */ /* 0x000e2200000e0000 */
[----:B------:R-:W-:-:S05]  /*29e0*/  FMUL R5, R70, UR45 ;  /* 0x0000002d46057c20 */ /* 0x000fca0008400000 */
[----:B------:R-:W-:Y:S01]  /*29f0*/  FMNMX R116, R5, R116, !PT ;  /* 0x0000007405747209 */ /* 0x000fe20007800000 */
[----:B------:R-:W-:-:S05]  /*2a00*/  FMUL R5, R71, UR45 ;  /* 0x0000002d47057c20 */ /* 0x000fca0008400000 */
[----:B------:R-:W-:Y:S01]  /*2a10*/  FMNMX R116, R5, R116, !PT ;  /* 0x0000007405747209 */ /* 0x000fe20007800000 */
[----:B------:R-:W-:Y:S01]  /*2a20*/  FMUL R5, R74, UR45 ;  /* 0x0000002d4a057c20 */ /* 0x000fe20008400000 */
[----:B------:R0:W-:Y:S04]  /*2a30*/  STS.U16 [R242+UR7+0x500], R208 ;  /* 0x000500d0f2007988 */ /* 0x0001e80008000407 */
[----:B------:R-:W-:Y:S01]  /*2a40*/  FMNMX R116, R5, R116, !PT ;  /* 0x0000007405747209 */ /* 0x000fe20007800000 */
[----:B------:R-:W-:Y:S01]  /*2a50*/  FMUL R5, R75, UR45 ;  /* 0x0000002d4b057c20 */ /* 0x000fe20008400000 */
[----:B0-----:R-:W-:Y:S01]  /*2a60*/  FMNMX R208, R118, R11, !PT ;  /* 0x0000000b76d07209 */ /* 0x001fe20007800000 */
[----:B------:R-:W-:-:S03]  /*2a70*/  FMUL R11, R78, UR45 ;  /* 0x0000002d4e0b7c20 */ /* 0x000fc60008400000 */
[----:B------:R-:W-:-:S04]  /*2a80*/  FMNMX R116, R5, R116, !PT ;  /* 0x0000007405747209 */ /* 0x000fc80007800000 */
[----:B------:R-:W-:Y:S01]  /*2a90*/  FMNMX R116, R11, R116, !PT ;  /* 0x000000740b747209 */ /* 0x000fe20007800000 */
[----:B------:R-:W-:Y:S01]  /*2aa0*/  FMUL R11, R79, UR45 ;  /* 0x0000002d4f0b7c20 */ /* 0x000fe20008400000 */
[----:B------:R-:W-:-:S04]  /*2ab0*/  FMNMX R5, R208, R7, !PT ;  /* 0x00000007d0057209 */ /* 0x000fc80007800000 */
[----:B------:R-:W-:Y:S01]  /*2ac0*/  FMNMX R116, R11, R116, !PT ;  /* 0x000000740b747209 */ /* 0x000fe20007800000 */
[----:B------:R-:W-:Y:S01]  /*2ad0*/  FMUL R11, R82, UR45 ;  /* 0x0000002d520b7c20 */ /* 0x000fe20008400000 */
[----:B------:R-:W-:-:S04]  /*2ae0*/  FFMA R56, R56, UR45, -R5 ;  /* 0x0000002d38387c23 */ /* 0x000fc80008000805 */
[----:B------:R-:W-:Y:S01]  /*2af0*/  FMNMX R116, R11, R116, !PT ;  /* 0x000000740b747209 */ /* 0x000fe20007800000 */
[----:B------:R-:W-:Y:S01]  /*2b00*/  FMUL R11, R83, UR45 ;  /* 0x0000002d530b7c20 */ /* 0x000fe20008400000 */
[----:B------:R-:W-:Y:S01]  /*2b10*/  FMUL R56, R56, 1.4426950216293334961 ;  /* 0x3fb8aa3b38387820 */ /* 0x000fe20000400000 */
[----:B------:R-:W-:-:S03]  /*2b20*/  FFMA R57, R57, UR45, -R5 ;  /* 0x0000002d39397c23 */ /* 0x000fc60008000805 */
[----:B------:R-:W-:Y:S01]  /*2b30*/  FMNMX R116, R11, R116, !PT ;  /* 0x000000740b747209 */ /* 0x000fe20007800000 */
[----:B------:R-:W-:Y:S01]  /*2b40*/  FMUL R11, R86, UR45 ;  /* 0x0000002d560b7c20 */ /* 0x000fe20008400000 */
[----:B------:R0:W-:Y:S01]  /*2b50*/  MUFU.EX2 R234, R56 ;  /* 0x0000003800ea7308 */ /* 0x0001e20000000800 */
[----:B------:R-:W-:Y:S01]  /*2b60*/  FMUL R236, R57, 1.4426950216293334961 ;  /* 0x3fb8aa3b39ec7820 */ /* 0x000fe20000400000 */
[--C-:B------:R-:W-:Y:S02]  /*2b70*/  FFMA R60, R60, UR45, -R5.reuse ;  /* 0x0000002d3c3c7c23 */ /* 0x100fe40008000805 */
[----:B------:R-:W-:Y:S01]  /*2b80*/  FMNMX R57, R11, R116, !PT ;  /* 0x000000740b397209 */ /* 0x000fe20007800000 */
[----:B0-----:R-:W-:Y:S01]  /*2b90*/  FMUL R56, R87, UR45 ;  /* 0x0000002d57387c20 */ /* 0x001fe20008400000 */
[----:B------:R-:W-:Y:S01]  /*2ba0*/  FMUL R235, R60, 1.4426950216293334961 ;  /* 0x3fb8aa3b3ceb7820 */ /* 0x000fe20000400000 */
[----:B------:R-:W-:-:S03]  /*2bb0*/  FFMA R61, R61, UR45, -R5 ;  /* 0x0000002d3d3d7c23 */ /* 0x000fc60008000805 */
[----:B------:R-:W-:Y:S01]  /*2bc0*/  FMNMX R60, R56, R57, !PT ;  /* 0x00000039383c7209 */ /* 0x000fe20007800000 */
[----:B------:R-:W-:Y:S01]  /*2bd0*/  FMUL R57, R26, UR45 ;  /* 0x0000002d1a397c20 */ /* 0x000fe20008400000 */
        /* <DEDUP_REMOVED lines=44> */
[----:B------:R-:W-:-:S04]  /*2ea0*/  FFMA R84, R84, UR45, -R5 ;  /* 0x0000002d54547c23 */ /* 0x000fc80008000805 */
[----:B------:R-:W-:Y:S01]  /*2eb0*/  FMNMX R81, R80, R81, !PT ;  /* 0x0000005150517209 */ /* 0x000fe20007800000 */
[----:B------:R-:W-:Y:S01]  /*2ec0*/  FMUL R80, R24, 1.4426950216293334961 ;  /* 0x3fb8aa3b18507820 */ /* 0x000fe20000400000 */
[----:B------:R-:W-:Y:S01]  /*2ed0*/  FMUL R24, R50, UR45 ;  /* 0x0000002d32187c20 */ /* 0x000fe20008400000 */
[----:B------:R-:W-:Y:S01]  /*2ee0*/  FMUL R76, R84, 1.4426950216293334961 ;  /* 0x3fb8aa3b544c7820 */ /* 0x000fe20000400000 */
[----:B------:R-:W-:-:S03]  /*2ef0*/  FFMA R84, R25, UR45, -R5 ;  /* 0x0000002d19547c23 */ /* 0x000fc60008000805 */
[----:B------:R-:W-:Y:S01]  /*2f00*/  FMNMX R25, R24, R81, !PT ;  /* 0x0000005118197209 */ /* 0x000fe20007800000 */
[----:B------:R-:W-:-:S05]  /*2f10*/  FMUL R24, R51, UR45 ;  /* 0x0000002d33187c20 */ /* 0x000fca0008400000 */
[----:B------:R-:W-:Y:S01]  /*2f20*/  FMNMX R25, R24, R25, !PT ;  /* 0x0000001918197209 */ /* 0x000fe20007800000 */
[----:B------:R-:W-:-:S05]  /*2f30*/  FMUL R24, R54, UR45 ;  /* 0x0000002d36187c20 */ /* 0x000fca0008400000 */
[----:B------:R-:W-:Y:S01]  /*2f40*/  FMNMX R25, R24, R25, !PT ;  /* 0x0000001918197209 */ /* 0x000fe20007800000 */
[----:B------:R-:W-:-:S05]  /*2f50*/  FMUL R24, R55, UR45 ;  /* 0x0000002d37187c20 */ /* 0x000fca0008400000 */
[----:B------:R-:W-:-:S05]  /*2f60*/  FMNMX R24, R24, R25, !PT ;  /* 0x0000001918187209 */ /* 0x000fca0007800000 */
[----:B------:R-:W0:Y:S02]  /*2f70*/  SHFL.BFLY PT, R25, R24, 0x2, 0x1f ;  /* 0x0c401f0018197f89 */ /* 0x000e2400000e0000 */
[----:B0-----:R-:W-:-:S05]  /*2f80*/  FMNMX R24, R24, R25, !PT ;  /* 0x0000001918187209 */ /* 0x001fca0007800000 */
[----:B------:R-:W0:Y:S01]  /*2f90*/  SHFL.BFLY PT, R25, R24, 0x1, 0x1f ;  /* 0x0c201f0018197f89 */ /* 0x000e2200000e0000 */
[----:B------:R-:W-:-:S03]  /*2fa0*/  FFMA R32, R32, UR45, -R5 ;  /* 0x0000002d20207c23 */ /* 0x000fc60008000805 */
[----:B------:R1:W-:Y:S01]  /*2fb0*/  STS.U16 [R242+UR7+0x1900], R217 ;  /* 0x001900d9f2007988 */ /* 0x0003e20008000407 */
[----:B------:R-:W-:Y:S01]  /*2fc0*/  FMUL R32, R32, 1.4426950216293334961 ;  /* 0x3fb8aa3b20207820 */ /* 0x000fe20000400000 */
[----:B------:R-:W-:-:S03]  /*2fd0*/  FFMA R29, R29, UR45, -R5 ;  /* 0x0000002d1d1d7c23 */ /* 0x000fc60008000805 */
[----:B------:R2:W-:Y:S01]  /*2fe0*/  MUFU.EX2 R116, R32 ;  /* 0x0000002000747308 */ /* 0x0005e20000000800 */
[----:B------:R-:W-:Y:S01]  /*2ff0*/  FFMA R85, R85, UR45, -R5 ;  /* 0x0000002d55557c23 */ /* 0x000fe20008000805 */
[----:B------:R-:W-:Y:S01]  /*3000*/  FMUL R29, R29, 1.4426950216293334961 ;  /* 0x3fb8aa3b1d1d7820 */ /* 0x000fe20000400000 */
[----:B0-----:R-:W-:Y:S01]  /*3010*/  FMNMX R25, R24, R25, !PT ;  /* 0x0000001918197209 */ /* 0x001fe20007800000 */
[----:B------:R-:W-:-:S03]  /*3020*/  FADD R24, -R5, R7 ;  /* 0x0000000705187221 */ /* 0x000fc60000000100 */
[----:B-1----:R-:W-:Y:S01]  /*3030*/  FMNMX R217, R25, R10, !PT ;  /* 0x0000000a19d97209 */ /* 0x002fe20007800000 */
[----:B--2---:R-:W-:-:S04]  /*3040*/  FMUL R32, R24, 1.4426950216293334961 ;  /* 0x3fb8aa3b18207820 */ /* 0x004fc80000400000 */
[--C-:B------:R-:W-:Y:S01]  /*3050*/  FFMA R24, R58, UR45, -R217.reuse ;  /* 0x0000002d3a187c23 */ /* 0x100fe200080008d9 */
[--C-:B------:R-:W-:Y:S01]  /*3060*/  FFMA R59, R59, UR45, -R217.reuse ;  /* 0x0000002d3b3b7c23 */ /* 0x100fe200080008d9 */
[--C-:B------:R-:W-:Y:S02]  /*3070*/  FFMA R63, R63, UR45, -R217.reuse ;  /* 0x0000002d3f3f7c23 */ /* 0x100fe400080008d9 */
[----:B------:R-:W-:Y:S01]  /*3080*/  FMUL R24, R24, 1.4426950216293334961 ;  /* 0x3fb8aa3b18187820 */ /* 0x000fe20000400000 */
[----:B------:R-:W-:Y:S01]  /*3090*/  FMUL R77, R85, 1.4426950216293334961 ;  /* 0x3fb8aa3b554d7820 */ /* 0x000fe20000400000 */
[--C-:B------:R-:W-:Y:S01]  /*30a0*/  FFMA R67, R67, UR45, -R217.reuse ;  /* 0x0000002d43437c23 */ /* 0x100fe200080008d9 */
[----:B------:R0:W-:Y:S01]  /*30b0*/  MUFU.EX2 R85, R29 ;  /* 0x0000001d00557308 */ /* 0x0001e20000000800 */
[--C-:B------:R-:W-:Y:S01]  /*30c0*/  FFMA R71, R71, UR45, -R217.reuse ;  /* 0x0000002d47477c23 */ /* 0x100fe200080008d9 */
[--C-:B------:R-:W-:Y:S01]  /*30d0*/  FFMA R75, R75, UR45, -R217.reuse ;  /* 0x0000002d4b4b7c23 */ /* 0x100fe200080008d9 */
[--C-:B------:R-:W-:Y:S01]  /*30e0*/  FFMA R27, R27, UR45, -R217.reuse ;  /* 0x0000002d1b1b7c23 */ /* 0x100fe200080008d9 */
[--C-:B------:R-:W-:Y:S01]  /*30f0*/  FFMA R79, R79, UR45, -R217.reuse ;  /* 0x0000002d4f4f7c23 */ /* 0x100fe200080008d9 */
[----:B------:R-:W-:-:S03]  /*3100*/  FFMA R83, R83, UR45, -R217 ;  /* 0x0000002d53537c23 */ /* 0x000fc600080008d9 */
[----:B------:R1:W-:Y:S01]  /*3110*/  MUFU.EX2 R25, R24 ;  /* 0x0000001800197308 */ /* 0x0003e20000000800 */
[----:B0-----:R-:W-:Y:S01]  /*3120*/  FMUL R29, R59, 1.4426950216293334961 ;  /* 0x3fb8aa3b3b1d7820 */ /* 0x001fe20000400000 */
[----:B------:R-:W-:Y:S01]  /*3130*/  FMUL R59, R63, 1.4426950216293334961 ;  /* 0x3fb8aa3b3f3b7820 */ /* 0x000fe20000400000 */
[----:B------:R-:W-:Y:S01]  /*3140*/  FMUL R63, R67, 1.4426950216293334961 ;  /* 0x3fb8aa3b433f7820 */ /* 0x000fe20000400000 */
[----:B------:R-:W-:Y:S01]  /*3150*/  FFMA R87, R87, UR45, -R217 ;  /* 0x0000002d57577c23 */ /* 0x000fe200080008d9 */
[----:B------:R-:W-:Y:S01]  /*3160*/  FMUL R67, R71, 1.4426950216293334961 ;  /* 0x3fb8aa3b47437820 */ /* 0x000fe20000400000 */
[----:B-1----:R-:W-:Y:S01]  /*3170*/  LOP3.LUT R24, R0, 0x80, RZ, 0xc0, !PT ;  /* 0x0000008000187812 */ /* 0x002fe200078ec0ff */
[----:B------:R-:W-:Y:S01]  /*3180*/  FMUL R71, R75, 1.4426950216293334961 ;  /* 0x3fb8aa3b4b477820 */ /* 0x000fe20000400000 */
[----:B------:R-:W-:Y:S01]  /*3190*/  FMUL R27, R27, 1.4426950216293334961 ;  /* 0x3fb8aa3b1b1b7820 */ /* 0x000fe20000400000 */
[----:B------:R-:W-:Y:S01]  /*31a0*/  FMUL R75, R79, 1.4426950216293334961 ;  /* 0x3fb8aa3b4f4b7820 */ /* 0x000fe20000400000 */
[----:B------:R-:W-:Y:S01]  /*31b0*/  ISETP.NE.U32.AND P0, PT, R24, RZ, PT ;  /* 0x000000ff1800720c */ /* 0x000fe20003f05070 */
[----:B------:R-:W-:Y:S01]  /*31c0*/  FFMA R28, R28, UR45, -R5 ;  /* 0x0000002d1c1c7c23 */ /* 0x000fe20008000805 */
[----:B------:R-:W-:Y:S01]  /*31d0*/  LOP3.LUT R24, R0, 0x3f, RZ, 0xc0, !PT ;  /* 0x0000003f00187812 */ /* 0x000fe200078ec0ff */
[----:B------:R-:W-:Y:S01]  /*31e0*/  FMUL R79, R83, 1.4426950216293334961 ;  /* 0x3fb8aa3b534f7820 */ /* 0x000fe20000400000 */
[----:B------:R-:W-:-:S02]  /*31f0*/  FMUL R83, R87, 1.4426950216293334961 ;  /* 0x3fb8aa3b57537820 */ /* 0x000fc40000400000 */
[----:B------:R0:W-:Y:S01]  /*3200*/  MUFU.EX2 R87, R27 ;  /* 0x0000001b00577308 */ /* 0x0001e20000000800 */
[----:B------:R-:W-:Y:S01]  /*3210*/  SHF.L.U32 R24, R24, 0x1, RZ ;  /* 0x0000000118187819 */ /* 0x000fe200000006ff */
[----:B------:R-:W-:Y:S01]  /*3220*/  FMUL R28, R28, 1.4426950216293334961 ;  /* 0x3fb8aa3b1c1c7820 */ /* 0x000fe20000400000 */
[--C-:B------:R-:W-:Y:S01]  /*3230*/  FFMA R62, R62, UR45, -R217.reuse ;  /* 0x0000002d3e3e7c23 */ /* 0x100fe200080008d9 */
[--C-:B------:R-:W-:Y:S01]  /*3240*/  FFMA R66, R66, UR45, -R217.reuse ;  /* 0x0000002d42427c23 */ /* 0x100fe200080008d9 */
[----:B------:R-:W-:Y:S01]  /*3250*/  FMUL R81, R84, 1.4426950216293334961 ;  /* 0x3fb8aa3b54517820 */ /* 0x000fe20000400000 */
[----:B0-----:R-:W-:Y:S01]  /*3260*/  SEL R27, RZ, 0x90, !P0 ;  /* 0x00000090ff1b7807 */ /* 0x001fe20004000000 */
[--C-:B------:R-:W-:Y:S01]  /*3270*/  FFMA R70, R70, UR45, -R217.reuse ;  /* 0x0000002d46467c23 */ /* 0x100fe200080008d9 */
[----:B------:R0:W-:Y:S01]  /*3280*/  MUFU.EX2 R84, R28 ;  /* 0x0000001c00547308 */ /* 0x0001e20000000800 */
[--C-:B------:R-:W-:Y:S01]  /*3290*/  FFMA R74, R74, UR45, -R217.reuse ;  /* 0x0000002d4a4a7c23 */ /* 0x100fe200080008d9 */
[----:B------:R-:W-:Y:S01]  /*32a0*/  LOP3.LUT R27, R27, R24, RZ, 0x3c, !PT ;  /* 0x000000181b1b7212 */ /* 0x000fe200078e3cff */
[----:B------:R-:W-:Y:S01]  /*32b0*/  FFMA R26, R26, UR45, -R217 ;  /* 0x0000002d1a1a7c23 */ /* 0x000fe200080008d9 */
[----:B------:R-:W-:-:S02]  /*32c0*/  IMAD.SHL.U32 R24, R0, 0x80, RZ ;  /* 0x0000008000187824 */ /* 0x000fc400078e00ff */
[--C-:B------:R-:W-:Y:S01]  /*32d0*/  FFMA R78, R78, UR45, -R217.reuse ;  /* 0x0000002d4e4e7c23 */ /* 0x100fe200080008d9 */
[--C-:B------:R-:W-:Y:S01]  /*32e0*/  FFMA R31, R31, UR45, -R217.reuse ;  /* 0x0000002d1f1f7c23 */ /* 0x100fe200080008d9 */
[--C-:B------:R-:W-:Y:S01]  /*32f0*/  FFMA R82, R82, UR45, -R217.reuse ;  /* 0x0000002d52527c23 */ /* 0x100fe200080008d9 */
[----:B------:R-:W-:Y:S01]  /*3300*/  FFMA R86, R86, UR45, -R217 ;  /* 0x0000002d56567c23 */ /* 0x000fe200080008d9 */
[----:B0-----:R-:W-:Y:S01]  /*3310*/  FMUL R28, R62, 1.4426950216293334961 ;  /* 0x3fb8aa3b3e1c7820 */ /* 0x001fe20000400000 */
[----:B------:R-:W-:Y:S01]  /*3320*/  FMUL R62, R66, 1.4426950216293334961 ;  /* 0x3fb8aa3b423e7820 */ /* 0x000fe20000400000 */
[----:B------:R-:W-:Y:S01]  /*3330*/  FMUL R66, R70, 1.4426950216293334961 ;  /* 0x3fb8aa3b46427820 */ /* 0x000fe20000400000 */
[----:B------:R-:W-:Y:S01]  /*3340*/  FMUL R70, R74, 1.4426950216293334961 ;  /* 0x3fb8aa3b4a467820 */ /* 0x000fe20000400000 */
[----:B------:R-:W-:Y:S01]  /*3350*/  FMUL R26, R26, 1.4426950216293334961 ;  /* 0x3fb8aa3b1a1a7820 */ /* 0x000fe20000400000 */
[----:B------:R-:W-:Y:S01]  /*3360*/  FMUL R74, R78, 1.4426950216293334961 ;  /* 0x3fb8aa3b4e4a7820 */ /* 0x000fe20000400000 */
[----:B------:R-:W-:Y:S01]  /*3370*/  FMUL R31, R31, 1.4426950216293334961 ;  /* 0x3fb8aa3b1f1f7820 */ /* 0x000fe20000400000 */
[----:B------:R-:W-:Y:S01]  /*3380*/  LOP3.LUT R24, R27, 0x2000, R24, 0xf8, !PT ;  /* 0x000020001b187812 */ /* 0x000fe200078ef818 */
[----:B------:R-:W-:Y:S01]  /*3390*/  FMUL R78, R82, 1.4426950216293334961 ;  /* 0x3fb8aa3b524e7820 */ /* 0x000fe20000400000 */
[----:B------:R-:W-:Y:S01]  /*33a0*/  FMUL R82, R86, 1.4426950216293334961 ;  /* 0x3fb8aa3b56527820 */ /* 0x000fe20000400000 */
[----:B------:R0:W-:Y:S01]  /*33b0*/  MUFU.EX2 R240, R31 ;  /* 0x0000001f00f07308 */ /* 0x0001e20000000800 */
[----:B------:R-:W-:Y:S07]  /*33c0*/  STS.U16 [R242+UR7+0x900], R209 ;  /* 0x000900d1f2007988 */ /* 0x000fee0008000407 */
[----:B------:R1:W-:Y:S01]  /*33d0*/  MUFU.EX2 R86, R26 ;  /* 0x0000001a00567308 */ /* 0x0003e20000000800 */
[C---:B0-----:R-:W-:Y:S01]  /*33e0*/  LOP3.LUT R31, R24.reuse, 0x60, RZ, 0x3c, !PT ;  /* 0x00000060181f7812 */ /* 0x041fe200078e3cff */
[----:B------:R-:W-:Y:S01]  /*33f0*/  STS.U16 [R242+UR7+0xd00], R211 ;  /* 0x000d00d3f2007988 */ /* 0x000fe20008000407 */
[----:B-1----:R-:W-:-:S03]  /*3400*/  LOP3.LUT R26, R24, 0x40, RZ, 0x3c, !PT ;  /* 0x00000040181a7812 */ /* 0x002fc600078e3cff */
[----:B------:R-:W-:Y:S04]  /*3410*/  STS.U16 [R242+UR7+0x1100], R213 ;  /* 0x001100d5f2007988 */ /* 0x000fe80008000407 */
        /* <DEDUP_REMOVED lines=17> */
[----:B------:R2:W-:Y:S01]  /*3530*/  STS.U16 [R31+UR7+0x1f00], R227 ;  /* 0x001f00e31f007988 */ /* 0x0005e20008000407 */
[----:B------:R3:W-:Y:S06]  /*3540*/  MEMBAR.ALL.CTA ;  /* 0x0000000000007992 */ /* 0x0007ec0000008000 */
[----:B---3--:R-:W3:Y:S01]  /*3550*/  FENCE.VIEW.ASYNC.S ;  /* 0x00000000000073c6 */ /* 0x008ee20000000000 */
[----:B------:R-:W-:Y:S01]  /*3560*/  FADD R24, -R217, R10 ;  /* 0x0000000ad9187221 */ /* 0x000fe20000000100 */
[--C-:B------:R-:W-:Y:S01]  /*3570*/  FFMA R33, R33, UR45, -R5.reuse ;  /* 0x0000002d21217c23 */ /* 0x100fe20008000805 */
        /* <DEDUP_REMOVED lines=9> */
[----:B------:R-:W-:Y:S01]  /*3610*/  FFMA R53, R53, UR45, -R5 ;  /* 0x0000002d35357c23 */ /* 0x000fe20008000805 */
        /* <DEDUP_REMOVED lines=13> */
[----:B0-----:R-:W-:Y:S01]  /*36f0*/  FMUL R224, R24, 1.4426950216293334961 ;  /* 0x3fb8aa3b18e07820 */ /* 0x001fe20000400000 */
[----:B------:R-:W0:Y:S01]  /*3700*/  MUFU.EX2 R29, R29 ;  /* 0x0000001d001d7308 */ /* 0x000e220000000800 */
[----:B------:R-:W-:Y:S01]  /*3710*/  FMUL R33, R33, 1.4426950216293334961 ;  /* 0x3fb8aa3b21217820 */ /* 0x000fe20000400000 */
[----:B------:R-:W-:Y:S01]  /*3720*/  FMUL R36, R36, 1.4426950216293334961 ;  /* 0x3fb8aa3b24247820 */ /* 0x000fe20000400000 */
[----:B------:R-:W-:Y:S01]  /*3730*/  FMUL R37, R37, 1.4426950216293334961 ;  /* 0x3fb8aa3b25257820 */ /* 0x000fe20000400000 */
[----:B------:R-:W-:Y:S01]  /*3740*/  FMUL R40, R40, 1.4426950216293334961 ;  /* 0x3fb8aa3b28287820 */ /* 0x000fe20000400000 */
[----:B------:R-:W-:Y:S01]  /*3750*/  FMUL R41, R41, 1.4426950216293334961 ;  /* 0x3fb8aa3b29297820 */ /* 0x000fe20000400000 */
[----:B------:R-:W-:Y:S01]  /*3760*/  FMUL R44, R44, 1.4426950216293334961 ;  /* 0x3fb8aa3b2c2c7820 */ /* 0x000fe20000400000 */
[----:B------:R-:W-:Y:S01]  /*3770*/  FMUL R45, R45, 1.4426950216293334961 ;  /* 0x3fb8aa3b2d2d7820 */ /* 0x000fe20000400000 */
[----:B------:R-:W4:Y:S01]  /*3780*/  MUFU.EX2 R236, R236 ;  /* 0x000000ec00ec7308 */ /* 0x000f220000000800 */
[----:B------:R-:W-:Y:S01]  /*3790*/  FMUL R48, R48, 1.4426950216293334961 ;  /* 0x3fb8aa3b30307820 */ /* 0x000fe20000400000 */
        /* <DEDUP_REMOVED lines=16> */
[----:B------:R-:W5:Y:S08]  /*38a0*/  MUFU.EX2 R58, R32 ;  /* 0x00000020003a7308 */ /* 0x000f700000000800 */
[----:B------:R-:W-:Y:S08]  /*38b0*/  MUFU.EX2 R28, R28 ;  /* 0x0000001c001c7308 */ /* 0x000ff00000000800 */
[----:B------:R-:W1:Y:S01]  /*38c0*/  MUFU.EX2 R224, R224 ;  /* 0x000000e000e07308 */ /* 0x000e620000000800 */
[----:B------:R-:W-:-:S07]  /*38d0*/  USHF.L.U32 UR5, UR44, 0x6, URZ ;  /* 0x000000062c057899 */ /* 0x000fce000800063f */
[----:B------:R-:W2:Y:S08]  /*38e0*/  MUFU.EX2 R235, R235 ;  /* 0x000000eb00eb7308 */ /* 0x000eb00000000800 */
[----:B------:R-:W3:Y:S08]  /*38f0*/  MUFU.EX2 R59, R59 ;  /* 0x0000003b003b7308 */ /* 0x000ef00000000800 */
[----:B------:R-:W3:Y:S08]  /*3900*/  MUFU.EX2 R11, R11 ;  /* 0x0000000b000b7308 */ /* 0x000ef00000000800 */
[----:B------:R-:W-:Y:S08]  /*3910*/  MUFU.EX2 R56, R56 ;  /* 0x0000003800387308 */ /* 0x000ff00000000800 */
        /* <DEDUP_REMOVED lines=36> */
[----:B------:R3:W3:Y:S08]  /*3b60*/  MUFU.EX2 R237, R30 ;  /* 0x0000001e00ed7308 */ /* 0x0006f00000000800 */
[----:B------:R3:W-:Y:S08]  /*3b70*/  MUFU.EX2 R241, R34 ;  /* 0x0000002200f17308 */ /* 0x0007f00000000800 */
[----:B------:R-:W3:Y:S08]  /*3b80*/  MUFU.EX2 R242, R35 ;  /* 0x0000002300f27308 */ /* 0x000ef00000000800 */
        /* <DEDUP_REMOVED lines=9> */
[----:B------:R-:W3:Y:S01]  /*3c20*/  MUFU.EX2 R223, R55 ;  /* 0x0000003700df7308 */ /* 0x000ee20000000800 */
[----:B------:R-:W-:Y:S01]  /*3c30*/  ULOP3.LUT UR5, UR5, 0x100, URZ, 0xc0, !UPT ;  /* 0x0000010005057892 */ /* 0x000fe2000f8ec03f */
[----:B0-----:R-:W-:Y:S01]  /*3c40*/  FADD R27, R25, R29 ;  /* 0x0000001d191b7221 */ /* 0x001fe20000000000 */
[----:B----4-:R-:W-:Y:S01]  /*3c50*/  FADD R26, R234, R236 ;  /* 0x000000ecea1a7221 */ /* 0x010fe20000000000 */
[-C--:B-----5:R-:W-:Y:S01]  /*3c60*/  FMUL R88, R88, R58.reuse ;  /* 0x0000003a58587220 */ /* 0x0a0fe20000400000 */
[----:B------:R-:W-:Y:S01]  /*3c70*/  ULEA.HI UR5, UR7, UR5, URZ, 0x1c ;  /* 0x0000000507057291 */ /* 0x000fe2000f8fe03f */
[-C--:B------:R-:W-:Y:S01]  /*3c80*/  FMUL R89, R89, R58.reuse ;  /* 0x0000003a59597220 */ /* 0x080fe20000400000 */
[-C--:B------:R-:W-:Y:S01]  /*3c90*/  FMUL R92, R92, R58.reuse ;  /* 0x0000003a5c5c7220 */ /* 0x080fe20000400000 */
[-C--:B------:R-:W-:Y:S01]  /*3ca0*/  FMUL R93, R93, R58.reuse ;  /* 0x0000003a5d5d7220 */ /* 0x080fe20000400000 */
[-C--:B------:R-:W-:Y:S01]  /*3cb0*/  FMUL R96, R96, R58.reuse ;  /* 0x0000003a60607220 */ /* 0x080fe20000400000 */
[-C--:B------:R-:W-:Y:S01]  /*3cc0*/  FMUL R97, R97, R58.reuse ;  /* 0x0000003a61617220 */ /* 0x080fe20000400000 */
[----:B------:R-:W-:Y:S01]  /*3cd0*/  FMUL R100, R100, R58 ;  /* 0x0000003a64647220 */ /* 0x000fe20000400000 */
[-C--:B-1----:R-:W-:Y:S01]  /*3ce0*/  FMUL R90, R90, R224.reuse ;  /* 0x000000e05a5a7220 */ /* 0x082fe20000400000 */
[-C--:B------:R-:W-:Y:S01]  /*3cf0*/  FMUL R91, R91, R224.reuse ;  /* 0x000000e05b5b7220 */ /* 0x080fe20000400000 */
[-C--:B------:R-:W-:Y:S01]  /*3d00*/  FMUL R94, R94, R224.reuse ;  /* 0x000000e05e5e7220 */ /* 0x080fe20000400000 */
[-C--:B------:R-:W-:Y:S01]  /*3d10*/  FMUL R95, R95, R224.reuse ;  /* 0x000000e05f5f7220 */ /* 0x080fe20000400000 */
[-C--:B------:R-:W-:Y:S01]  /*3d20*/  FMUL R98, R98, R224.reuse ;  /* 0x000000e062627220 */ /* 0x080fe20000400000 */
[-C--:B------:R-:W-:Y:S01]  /*3d30*/  FMUL R99, R99, R224.reuse ;  /* 0x000000e063637220 */ /* 0x080fe20000400000 */
[----:B------:R-:W-:Y:S01]  /*3d40*/  FMUL R102, R102, R224 ;  /* 0x000000e066667220 */ /* 0x000fe20000400000 */
[----:B------:R-:W-:Y:S01]  /*3d50*/  FADD R226, R28, R27 ;  /* 0x0000001b1ce27221 */ /* 0x000fe20000000000 */
[----:B------:R-:W-:Y:S01]  /*3d60*/  FMUL R101, R101, R58 ;  /* 0x0000003a65657220 */ /* 0x000fe20000400000 */
[----:B------:R-:W-:Y:S01]  /*3d70*/  FMUL R103, R103, R224 ;  /* 0x000000e067677220 */ /* 0x000fe20000400000 */
[----:B------:R-:W-:Y:S01]  /*3d80*/  F2FP.BF16.F32.PACK_AB R25, R29, R25 ;  /* 0x000000191d19723e */ /* 0x000fe200000010ff */
[----:B--2---:R-:W-:Y:S01]  /*3d90*/  FADD R216, R235, R26 ;  /* 0x0000001aebd87221 */ /* 0x004fe20000000000 */
[----:B---3--:R-:W-:Y:S01]  /*3da0*/  F2FP.BF16.F32.PACK_AB R27, R59, R28 ;  /* 0x0000001c3b1b723e */ /* 0x008fe200000010ff */
[----:B------:R-:W-:Y:S01]  /*3db0*/  ULOP3.LUT UR42, UR5, 0x3fff, URZ, 0xc0, !UPT ;  /* 0x00003fff052a7892 */ /* 0x000fe2000f8ec03f */
[----:B------:R-:W-:-:S02]  /*3dc0*/  F2FP.BF16.F32.PACK_AB R24, R236, R234 ;  /* 0x000000eaec18723e */ /* 0x000fc400000010ff */
[----:B------:R-:W-:Y:S02]  /*3dd0*/  F2FP.BF16.F32.PACK_AB R26, R11, R235 ;  /* 0x000000eb0b1a723e */ /* 0x000fe400000010ff */
[----:B------:R-:W-:Y:S02]  /*3de0*/  F2FP.BF16.F32.PACK_AB R28, R57, R56 ;  /* 0x00000038391c723e */ /* 0x000fe400000010ff */
[----:B------:R-:W-:Y:S02]  /*3df0*/  F2FP.BF16.F32.PACK_AB R30, R61, R60 ;  /* 0x0000003c3d1e723e */ /* 0x000fe400000010ff */
[----:B------:R-:W-:Y:S02]  /*3e00*/  F2FP.BF16.F32.PACK_AB R32, R65, R64 ;  /* 0x000000404120723e */ /* 0x000fe400000010ff */
[----:B------:R-:W-:Y:S02]  /*3e10*/  F2FP.BF16.F32.PACK_AB R34, R69, R68 ;  /* 0x000000444522723e */ /* 0x000fe400000010ff */
        /* <DEDUP_REMOVED lines=23> */
[----:B------:R-:W-:Y:S01]  /*3f90*/  F2FP.BF16.F32.PACK_AB R55, R223, R10 ;  /* 0x0000000adf37723e */ /* 0x000fe200000010ff */
[----:B------:R-:W-:Y:S06]  /*3fa0*/  BAR.SYNC.DEFER_BLOCKING 0x0 ;  /* 0x0000000000007b1d */ /* 0x000fec0000010000 */
[----:B------:R-:W-:Y:S01]  /*3fb0*/  UMOV UR43, 0x40000040 ;  /* 0x40000040002b7882 */ /* 0x000fe20000000000 */
[----:B------:R-:W-:-:S06]  /*3fc0*/  WARPGROUP.ARRIVE ;  /* 0x00000000000079c5 */ /* 0x000fcc0000000000 */
[----:B------:R-:W-:Y:S01]  /*3fd0*/  HGMMA.64x32x16.F32.BF16 R88, R24, gdesc[UR40], R88 ;  /* 0x0060002818587df0 */ /* 0x000fe20008701858 */
[----:B------:R-:W-:Y:S01]  /*3fe0*/  UIADD3 UR42, UP0, UR42, 0x2, URZ ;  /* 0x000000022a2a7890 */ /* 0x000fe2000ff1e03f */
[----:B------:R-:W-:-:S03]  /*3ff0*/  UMOV UR5, URZ ;  /* 0x0000003f00057c82 */ /* 0x000fc60008000000 */
[----:B------:R-:W-:-:S04]  /*4000*/  UIADD3.X UR43, UR5, 0x40000040, URZ, UP0, !UPT ;  /* 0x40000040052b7890 */ /* 0x000fc800087fe43f */
[----:B------:R-:W-:-:S05]  /*4010*/  UIADD3.64 UR46, UR42, 0x2, URZ ;  /* 0x000000022a2e7897 */ /* 0x000fca000fffe03f */
[----:B------:R-:W-:Y:S04]  /*4020*/  HGMMA.64x32x16.F32.BF16 R88, R28, gdesc[UR40], R88 ;  /* 0x006000281c587df0 */ /* 0x000fe80008701858 */
[----:B------:R-:W-:Y:S01]  /*4030*/  HGMMA.64x32x16.F32.BF16 R88, R32, gdesc[UR44], R88 ;  /* 0x0060002c20587df0 */ /* 0x000fe20008701858 */
[----:B------:R-:W-:-:S09]  /*4040*/  UIADD3.64 UR46, UR42, 0x4, URZ ;  /* 0x000000042a2e7897 */ /* 0x000fd2000fffe03f */
[----:B------:R-:W-:Y:S01]  /*4050*/  HGMMA.64x32x16.F32.BF16 R88, R36, gdesc[UR44], R88 ;  /* 0x0060002c24587df0 */ /* 0x000fe20008701858 */
[----:B------:R-:W-:Y:S01]  /*4060*/  UIADD3.64 UR46, UR42, 0x1fe, URZ ;  /* 0x000001fe2a2e7897 */ /* 0x000fe2000fffe03f */
[----:B------:R-:W-:Y:S01]  /*4070*/  FADD R11, R11, R216 ;  /* 0x000000d80b0b7221 */ /* 0x000fe20000000000 */
[----:B------:R-:W-:-:S03]  /*4080*/  FADD R59, R59, R226 ;  /* 0x000000e23b3b7221 */ /* 0x000fc60000000000 */
[----:B------:R-:W-:Y:S01]  /*4090*/  FADD R56, R56, R11 ;  /* 0x0000000b38387221 */ /* 0x000fe20000000000 */
[----:B------:R-:W-:-:S03]  /*40a0*/  FADD R62, R62, R59 ;  /* 0x0000003b3e3e7221 */ /* 0x000fc60000000000 */
[----:B------:R-:W-:Y:S01]  /*40b0*/  FADD R57, R57, R56 ;  /* 0x0000003839397221 */ /* 0x000fe20000000000 */
[----:B------:R-:W-:Y:S01]  /*40c0*/  FADD R63, R63, R62 ;  /* 0x0000003e3f3f7221 */ /* 0x000fe20000000000 */
[----:B------:R-:W-:Y:S02]  /*40d0*/  HGMMA.64x32x16.F32.BF16 R88, R40, gdesc[UR44], R88 ;  /* 0x0060002c28587df0 */ /* 0x000fe40008701858 */
[----:B------:R-:W-:Y:S01]  /*40e0*/  FADD R60, R60, R57 ;  /* 0x000000393c3c7221 */ /* 0x000fe20000000000 */
[----:B------:R-:W-:Y:S01]  /*40f0*/  FADD R66, R66, R63 ;  /* 0x0000003f42427221 */ /* 0x000fe20000000000 */
[----:B------:R-:W-:Y:S02]  /*4100*/  UIADD3.64 UR46, UR42, 0x200, URZ ;  /* 0x000002002a2e7897 */ /* 0x000fe4000fffe03f */
[----:B------:R-:W-:Y:S01]  /*4110*/  FADD R61, R61, R60 ;  /* 0x0000003c3d3d7221 */ /* 0x000fe20000000000 */
[----:B------:R-:W-:-:S03]  /*4120*/  FADD R67, R67, R66 ;  /* 0x0000004243437221 */ /* 0x000fc60000000000 */
        /* <DEDUP_REMOVED lines=51> */
[----:B------:R-:W-:-:S04]  /*4460*/  FADD R10, R223, R10 ;  /* 0x0000000adf0a7221 */ /* 0x000fc80000000000 */
[----:B------:R-:W0:Y:S04]  /*4470*/  SHFL.BFLY PT, R7, R214, 0x2, 0x1f ;  /* 0x0c401f00d6077f89 */ /* 0x000e2800000e0000 */
[----:B------:R-:W1:Y:S01]  /*4480*/  SHFL.BFLY PT, R11, R10, 0x2, 0x1f ;  /* 0x0c401f000a0b7f89 */ /* 0x000e6200000e0000 */
[----:B------:R-:W-:Y:S01]  /*4490*/  HGMMA.64x32x16.F32.BF16 R88, R52, gdesc[UR40], R88, gsb0 ;  /* 0x0060002834587df0 */ /* 0x000fe20008001858 */
[----:B0-----:R-:W-:Y:S01]  /*44a0*/  FADD R7, R214, R7 ;  /* 0x00000007d6077221 */ /* 0x001fe20000000000 */
[----:B-1----:R-:W-:-:S04]  /*44b0*/  FADD R57, R10, R11 ;  /* 0x0000000b0a397221 */ /* 0x002fc80000000000 */
[----:B------:R-:W0:Y:S04]  /*44c0*/  SHFL.BFLY PT, R56, R7, 0x1, 0x1f ;  /* 0x0c201f0007387f89 */ /* 0x000e2800000e0000 */
[----:B------:R-:W1:Y:S01]  /*44d0*/  SHFL.BFLY PT, R60, R57, 0x1, 0x1f ;  /* 0x0c201f00393c7f89 */ /* 0x000e6200000e0000 */
[----:B------:R-:W-:-:S06]  /*44e0*/  UIADD3 UR4, UR4, 0x80, URZ ;  /* 0x0000008004047890 */ /* 0x000fcc000fffe03f */
[----:B------:R-:W-:Y:S02]  /*44f0*/  ISETP.LE.AND P0, PT, R3, UR4, PT ;  /* 0x0000000403007c0c */ /* 0x000fe4000bf03270 */
[----:B------:R-:W-:Y:S02]  /*4500*/  LEA R4, R117, R4, 0x7 ;  /* 0x0000000475047211 */ /* 0x000fe400078e38ff */
[----:B------:R-:W-:Y:S02]  /*4510*/  LEA R6, R119, R6, 0x7 ;  /* 0x0000000677067211 */ /* 0x000fe400078e38ff */
[----:B------:R-:W-:Y:S01]  /*4520*/  MOV R10, R217 ;  /* 0x000000d9000a7202 */ /* 0x000fe20000000f00 */
[----:B0-----:R-:W-:Y:S01]  /*4530*/  FADD R11, R7, R56 ;  /* 0x00000038070b7221 */ /* 0x001fe20000000000 */
[----:B-1----:R-:W-:-:S03]  /*4540*/  FADD R59, R57, R60 ;  /* 0x0000003c393b7221 */ /* 0x002fc60000000000 */
[----:B------:R-:W-:Y:S01]  /*4550*/  FFMA R8, R58, R8, R11 ;  /* 0x000000083a087223 */ /* 0x000fe2000000000b */
[----:B------:R-:W-:Y:S02]  /*4560*/  IMAD.MOV.U32 R7, RZ, RZ, R5 ;  /* 0x000000ffff077224 */ /* 0x000fe400078e0005 */
[----:B------:R-:W-:Y:S01]  /*4570*/  FFMA R9, R224, R9, R59 ;  /* 0x00000009e0097223 */ /* 0x000fe2000000003b */
[----:B------:R-:W-:Y:S02]  /*4580*/  WARPGROUP.DEPBAR.LE gsb0, 0x0 ;  /* 0x00008000000079c5 */ /* 0x000fe40000010000 */
[----:B------:R-:W-:Y:S05]  /*4590*/  @!P0 BRA `(.L_x_1) ;  /* 0xffffffd000908947 */ /* 0x000fea000383ffff */
.L_x_0:
[C---:B------:R-:W-:Y:S01]  /*45a0*/  SHF.L.U32 R3, R0.reuse, 0x2, RZ ;  /* 0x0000000200037819 */ /* 0x040fe200000006ff */
[C---:B0-----:R-:W-:Y:S01]  /*45b0*/  IMAD.SHL.U32 R7, R0.reuse, 0x40, RZ ;  /* 0x0000004000077824 */ /* 0x041fe200078e00ff */
[----:B------:R-:W-:Y:S01]  /*45c0*/  SHF.R.S32.HI R6, RZ, 0x4, R0 ;  /* 0x00000004ff067819 */ /* 0x000fe20000011400 */
[----:B------:R-:W0:Y:S01]  /*45d0*/  LDC R26, c[0x0][0x278] ;  /* 0x00009e00ff1a7b82 */ /* 0x000e220000000800 */
[----:B------:R-:W-:Y:S01]  /*45e0*/  LOP3.LUT R4, R3, 0x1b8, RZ, 0xc0, !PT ;  /* 0x000001b803047812 */ /* 0x000fe200078ec0ff */
[----:B------:R-:W-:Y:S01]  /*45f0*/  FMUL R18, R89, 0.25 ;  /* 0x3e80000059127820 */ /* 0x000fe20000400000 */
[----:B------:R-:W-:Y:S01]  /*4600*/  LOP3.LUT R15, R0, 0x80, RZ, 0xc0, !PT ;  /* 0x00000080000f7812 */ /* 0x000fe200078ec0ff */
[----:B------:R-:W-:Y:S01]  /*4610*/  ULDC.64 UR4, c[0x0][0x270] ;  /* 0x00009c0000047ab9 */ /* 0x000fe20000000a00 */
[----:B------:R-:W-:Y:S01]  /*4620*/  LOP3.LUT R7, R4, 0x40, R7, 0xf8, !PT ;  /* 0x0000004004077812 */ /* 0x000fe200078ef807 */
[----:B------:R-:W-:Y:S01]  /*4630*/  UIMAD UR4, UR6, UR4, URZ ;  /* 0x00000004060472a4 */ /* 0x000fe2000f8e023f */
[----:B------:R-:W-:Y:S01]  /*4640*/  SGXT R4, R6, 0x1 ;  /* 0x000000010604781a */ /* 0x000fe20000000200 */
[----:B------:R-:W1:Y:S01]  /*4650*/  LDC.64 R50, c[0x0][0x228] ;  /* 0x00008a00ff327b82 */ /* 0x000e620000000a00 */
[----:B------:R-:W-:-:S02]  /*4660*/  SHF.L.U32 R6, R0, 0x4, RZ ;  /* 0x0000000400067819 */ /* 0x000fc400000006ff */
[----:B------:R-:W-:Y:S02]  /*4670*/  LOP3.LUT R4, R7, 0x840, R4, 0x78, !PT ;  /* 0x0000084007047812 */ /* 0x000fe400078e7804 */
[----:B------:R-:W-:Y:S02]  /*4680*/  SHF.L.U32 R7, R0, 0x3, RZ ;  /* 0x0000000300077819 */ /* 0x000fe400000006ff */
[----:B------:R-:W-:Y:S01]  /*4690*/  LOP3.LUT R6, R6, 0x30, RZ, 0xc0, !PT ;  /* 0x0000003006067812 */ /* 0x000fe200078ec0ff */
[----:B------:R-:W-:Y:S01]  /*46a0*/  IMAD R24, R15, 0x8, R4 ;  /* 0x000000080f187824 */ /* 0x000fe200078e0204 */
[----:B------:R-:W-:Y:S01]  /*46b0*/  LOP3.LUT R12, R3, 0xc0, RZ, 0xc0, !PT ;  /* 0x000000c0030c7812 */ /* 0x000fe200078ec0ff */
[----:B------:R-:W-:Y:S01]  /*46c0*/  FMUL R3, R102, 0.25 ;  /* 0x3e80000066037820 */ /* 0x000fe20000400000 */
[----:B------:R-:W-:Y:S01]  /*46d0*/  LOP3.LUT R6, R6, 0x380, R7, 0xf8, !PT ;  /* 0x0000038006067812 */ /* 0x000fe200078ef807 */
[----:B------:R-:W-:Y:S01]  /*46e0*/  FMUL R4, R103, 0.25 ;  /* 0x3e80000067047820 */ /* 0x000fe20000400000 */
[----:B------:R-:W-:-:S02]  /*46f0*/  LOP3.LUT R7, R7, 0x38, RZ, 0xc0, !PT ;  /* 0x0000003807077812 */ /* 0x000fc400078ec0ff */
[----:B------:R-:W-:Y:S02]  /*4700*/  FSETP.GT.AND P1, PT, |R9|, 8.50705917302346158658e+37, PT ;  /* 0x7e8000000900780b */ /* 0x000fe40003f24200 */
[----:B------:R-:W-:Y:S02]  /*4710*/  IADD3 R12, R12, UR7, R7 ;  /* 0x000000070c0c7c10 */ /* 0x000fe4000fffe007 */
[C---:B------:R-:W-:Y:S02]  /*4720*/  LOP3.LUT R10, R0.reuse, 0xc0, RZ, 0xc0, !PT ;  /* 0x000000c0000a7812 */ /* 0x040fe400078ec0ff */
[----:B------:R-:W-:Y:S02]  /*4730*/  LOP3.LUT R7, R0, 0x8, RZ, 0xc0, !PT ;  /* 0x0000000800077812 */ /* 0x000fe400078ec0ff */
[----:B------:R-:W-:Y:S01]  /*4740*/  FSEL R102, R3, R102, P1 ;  /* 0x0000006603667208 */ /* 0x000fe20000800000 */
[----:B------:R-:W-:Y:S01]  /*4750*/  FMUL R3, R98, 0.25 ;  /* 0x3e80000062037820 */ /* 0x000fe20000400000 */
[----:B------:R-:W-:-:S02]  /*4760*/  SHF.R.S32.HI R11, RZ, 0x3, R0 ;  /* 0x00000003ff0b7819 */ /* 0x000fc40000011400 */
[----:B------:R-:W-:Y:S02]  /*4770*/  ISETP.NE.U32.AND P0, PT, R10, RZ, PT ;  /* 0x000000ff0a00720c */ /* 0x000fe40003f05070 */
[----:B------:R-:W-:Y:S01]  /*4780*/  LEA.HI R40, R7, R12, RZ, 0x1f ;  /* 0x0000000c07287211 */ /* 0x000fe200078ff8ff */
[----:B------:R-:W-:Y:S01]  /*4790*/  FMUL R7, R94, 0.25 ;  /* 0x3e8000005e077820 */ /* 0x000fe20000400000 */
[----:B------:R-:W-:Y:S02]  /*47a0*/  SHF.R.S32.HI R10, RZ, 0x2, R0 ;  /* 0x00000002ff0a7819 */ /* 0x000fe40000011400 */
[----:B------:R-:W-:Y:S01]  /*47b0*/  FSEL R12, R4, R103, P1 ;  /* 0x00000067040c7208 */ /* 0x000fe20000800000 */
[----:B------:R-:W-:Y:S01]  /*47c0*/  FMUL R4, R95, 0.25 ;  /* 0x3e8000005f047820 */ /* 0x000fe20000400000 */
[----:B------:R-:W-:Y:S01]  /*47d0*/  FSEL R98, R3, R98, P1 ;  /* 0x0000006203627208 */ /* 0x000fe20000800000 */
[----:B------:R-:W-:Y:S01]  /*47e0*/  FMUL R3, R90, 0.25 ;  /* 0x3e8000005a037820 */ /* 0x000fe20000400000 */
[----:B------:R-:W-:-:S02]  /*47f0*/  SGXT R11, R11, 0x1 ;  /* 0x000000010b0b781a */ /* 0x000fc40000000200 */
[----:B------:R-:W-:Y:S02]  /*4800*/  SGXT R10, R10, 0x1 ;  /* 0x000000010a0a781a */ /* 0x000fe40000000200 */
[----:B------:R-:W-:Y:S01]  /*4810*/  SHF.R.U32.HI R13, RZ, 0x1, R15 ;  /* 0x00000001ff0d7819 */ /* 0x000fe2000001160f */
[----:B------:R-:W-:Y:S01]  /*4820*/  FMUL R15, R88, 0.25 ;  /* 0x3e800000580f7820 */ /* 0x000fe20000400000 */
[----:B------:R-:W-:Y:S01]  /*4830*/  MOV R22, R8 ;  /* 0x0000000800167202 */ /* 0x000fe20000000f00 */
[----:B------:R-:W-:Y:S01]  /*4840*/  FMUL R8, R93, 0.25 ;  /* 0x3e8000005d087820 */ /* 0x000fe20000400000 */
[----:B------:R-:W-:Y:S01]  /*4850*/  LOP3.LUT R11, R6, 0x1008, R11, 0xf8, !PT ;  /* 0x00001008060b7812 */ /* 0x000fe200078ef80b */
[----:B------:R-:W-:Y:S01]  /*4860*/  FMUL R6, R99, 0.25 ;  /* 0x3e80000063067820 */ /* 0x000fe20000400000 */
[----:B------:R-:W-:Y:S01]  /*4870*/  FSEL R16, R4, R95, P1 ;  /* 0x0000005f04107208 */ /* 0x000fe20000800000 */
[----:B------:R-:W-:Y:S01]  /*4880*/  FMUL R4, R101, 0.25 ;  /* 0x3e80000065047820 */ /* 0x000fe20000400000 */
[----:B------:R-:W-:Y:S01]  /*4890*/  FSEL R90, R3, R90, P1 ;  /* 0x0000005a035a7208 */ /* 0x000fe20000800000 */
[----:B------:R-:W-:Y:S01]  /*48a0*/  FMUL R3, R100, 0.25 ;  /* 0x3e80000064037820 */ /* 0x000fe20000400000 */
[----:B------:R-:W-:Y:S01]  /*48b0*/  LOP3.LUT R10, R13, 0x840, R10, 0x78, !PT ;  /* 0x000008400d0a7812 */ /* 0x000fe200078e780a */
[----:B------:R-:W-:Y:S01]  /*48c0*/  FMUL R13, R92, 0.25 ;  /* 0x3e8000005c0d7820 */ /* 0x000fe20000400000 */
[----:B------:R-:W-:Y:S01]  /*48d0*/  BAR.SYNC.DEFER_BLOCKING 0x0 ;  /* 0x0000000000007b1d */ /* 0x000fe20000010000 */
[----:B------:R-:W-:-:S02]  /*48e0*/  FSETP.GT.AND P2, PT, |R22|, 8.50705917302346158658e+37, PT ;  /* 0x7e8000001600780b */ /* 0x000fc40003f44200 */
[----:B------:R-:W-:Y:S02]  /*48f0*/  LOP3.LUT R34, R11, R10, RZ, 0xfc, !PT ;  /* 0x0000000a0b227212 */ /* 0x000fe400078efcff */
[----:B------:R-:W-:Y:S01]  /*4900*/  FSEL R14, R6, R99, P1 ;  /* 0x00000063060e7208 */ /* 0x000fe20000800000 */
[----:B------:R-:W-:Y:S01]  /*4910*/  FMUL R6, R91, 0.25 ;  /* 0x3e8000005b067820 */ /* 0x000fe20000400000 */
[----:B------:R-:W-:Y:S01]  /*4920*/  FSEL R101, R4, R101, P2 ;  /* 0x0000006504657208 */ /* 0x000fe20001000000 */
[----:B------:R-:W-:Y:S01]  /*4930*/  FMUL R4, R9, 8388608 ;  /* 0x4b00000009047820 */ /* 0x000fe20000400000 */
[----:B------:R-:W-:Y:S01]  /*4940*/  FSEL R11, R3, R100, P2 ;  /* 0x00000064030b7208 */ /* 0x000fe20001000000 */
[C---:B------:R-:W-:Y:S01]  /*4950*/  FMUL R3, R22.reuse, 8388608 ;  /* 0x4b00000016037820 */ /* 0x040fe20000400000 */
[----:B------:R-:W-:Y:S02]  /*4960*/  FSETP.GEU.AND P4, PT, R9, 1.175494350822287508e-38, PT ;  /* 0x008000000900780b */ /* 0x000fe40003f8e000 */
[----:B------:R-:W-:-:S02]  /*4970*/  FSETP.GEU.AND P3, PT, R22, 1.175494350822287508e-38, PT ;  /* 0x008000001600780b */ /* 0x000fc40003f6e000 */
[----:B------:R-:W-:Y:S02]  /*4980*/  FSETP.GEU.AND P5, PT, |R9|, 1.175494350822287508e-38, PT ;  /* 0x008000000900780b */ /* 0x000fe40003fae200 */
[----:B------:R-:W-:Y:S01]  /*4990*/  FSEL R20, R6, R91, P1 ;  /* 0x0000005b06147208 */ /* 0x000fe20000800000 */
[----:B------:R-:W-:Y:S01]  /*49a0*/  FMUL R6, R97, 0.25 ;  /* 0x3e80000061067820 */ /* 0x000fe20000400000 */
[----:B------:R-:W-:Y:S01]  /*49b0*/  FSEL R37, R4, R9, !P4 ;  /* 0x0000000904257208 */ /* 0x000fe20006000000 */
[----:B------:R-:W-:Y:S01]  /*49c0*/  @P1 FMUL R9, R9, 0.25 ;  /* 0x3e80000009091820 */ /* 0x000fe20000400000 */
[----:B------:R-:W-:Y:S01]  /*49d0*/  FSEL R94, R7, R94, P1 ;  /* 0x0000005e075e7208 */ /* 0x000fe20000800000 */
[----:B------:R-:W-:Y:S01]  /*49e0*/  FMUL R7, R96, 0.25 ;  /* 0x3e80000060077820 */ /* 0x000fe20000400000 */
[----:B------:R-:W-:Y:S02]  /*49f0*/  FSEL R28, R3, R22, !P3 ;  /* 0x00000016031c7208 */ /* 0x000fe40005800000 */
[C---:B------:R-:W-:Y:S01]  /*4a00*/  FSETP.GEU.AND P1, PT, |R22|.reuse, 1.175494350822287508e-38, PT ;  /* 0x008000001600780b */ /* 0x040fe20003f2e200 */
[----:B------:R-:W-:Y:S01]  /*4a10*/  @P2 FMUL R22, R22, 0.25 ;  /* 0x3e80000016162820 */ /* 0x000fe20000400000 */
[----:B------:R-:W-:Y:S01]  /*4a20*/  IADD3 R4, R28, -0x3f3504f3, RZ ;  /* 0xc0cafb0d1c047810 */ /* 0x000fe20007ffe0ff */
[----:B------:R-:W-:Y:S01]  /*4a30*/  @!P5 FMUL R9, R9, 16777216 ;  /* 0x4b8000000909d820 */ /* 0x000fe20000400000 */
[----:B------:R-:W-:Y:S01]  /*4a40*/  FSEL R97, R6, R97, P2 ;  /* 0x0000006106617208 */ /* 0x000fe20001000000 */
[----:B------:R-:W-:Y:S01]  /*4a50*/  VIADD R6, R37, 0xc0cafb0d ;  /* 0xc0cafb0d25067836 */ /* 0x000fe20000000000 */
[----:B------:R-:W-:Y:S01]  /*4a60*/  LOP3.LUT R4, R4, 0xff800000, RZ, 0xc0, !PT ;  /* 0xff80000004047812 */ /* 0x000fe200078ec0ff */
[----:B------:R-:W-:Y:S01]  /*4a70*/  @!P5 FMUL R16, R16, 16777216 ;  /* 0x4b8000001010d820 */ /* 0x000fe20000400000 */
[----:B------:R-:W-:Y:S01]  /*4a80*/  FSEL R93, R8, R93, P2 ;  /* 0x0000005d085d7208 */ /* 0x000fe20001000000 */
[----:B------:R-:W2:Y:S01]  /*4a90*/  MUFU.RCP R9, R9 ;  /* 0x0000000900097308 */ /* 0x000ea20000001000 */
[----:B------:R-:W-:Y:S01]  /*4aa0*/  LOP3.LUT R8, R6, 0xff800000, RZ, 0xc0, !PT ;  /* 0xff80000006087812 */ /* 0x000fe200078ec0ff */
[----:B------:R-:W-:Y:S01]  /*4ab0*/  @!P5 FMUL R12, R12, 16777216 ;  /* 0x4b8000000c0cd820 */ /* 0x000fe20000400000 */
[----:B------:R-:W-:Y:S01]  /*4ac0*/  FSEL R3, RZ, -23, P3 ;  /* 0xc1b80000ff037808 */ /* 0x000fe20001800000 */
[----:B------:R-:W-:Y:S01]  /*4ad0*/  @!P1 FMUL R22, R22, 16777216 ;  /* 0x4b80000016169820 */ /* 0x000fe20000400000 */
[----:B------:R-:W-:Y:S01]  /*4ae0*/  I2FP.F32.S32 R6, R4 ;  /* 0x0000000400067245 */ /* 0x000fe20000201400 */
[----:B------:R-:W-:Y:S01]  /*4af0*/  @!P1 FMUL R11, R11, 16777216 ;  /* 0x4b8000000b0b9820 */ /* 0x000fe20000400000 */
[----:B------:R-:W-:Y:S01]  /*4b00*/  FSEL R17, R7, R96, P2 ;  /* 0x0000006007117208 */ /* 0x000fe20001000000 */
[----:B------:R-:W-:Y:S01]  /*4b10*/  @!P5 FMUL R102, R102, 16777216 ;  /* 0x4b8000006666d820 */ /* 0x000fe20000400000 */
[----:B------:R-:W-:Y:S01]  /*4b20*/  FSEL R89, R18, R89, P2 ;  /* 0x0000005912597208 */ /* 0x000fe20001000000 */
[----:B------:R-:W-:Y:S01]  /*4b30*/  FFMA.FTZ R3, R6, 1.1920928955078125e-07, R3 ;  /* 0x3400000006037823 */ /* 0x000fe20000010003 */
[----:B------:R-:W-:Y:S01]  /*4b40*/  FSEL R19, R13, R92, P2 ;  /* 0x0000005c0d137208 */ /* 0x000fe20001000000 */
[----:B------:R-:W3:Y:S01]  /*4b50*/  MUFU.RCP R6, R22 ;  /* 0x0000001600067308 */ /* 0x000ee20000001000 */
[----:B------:R-:W-:Y:S01]  /*4b60*/  @!P1 FMUL R17, R17, 16777216 ;  /* 0x4b80000011119820 */ /* 0x000fe20000400000 */
[----:B------:R-:W-:Y:S01]  /*4b70*/  @!P5 FMUL R14, R14, 16777216 ;  /* 0x4b8000000e0ed820 */ /* 0x000fe20000400000 */
[----:B------:R-:W-:Y:S01]  /*4b80*/  @!P5 FMUL R98, R98, 16777216 ;  /* 0x4b8000006262d820 */ /* 0x000fe20000400000 */
[----:B------:R-:W-:Y:S01]  /*4b90*/  @!P5 FMUL R94, R94, 16777216 ;  /* 0x4b8000005e5ed820 */ /* 0x000fe20000400000 */
[C---:B--2---:R-:W-:Y:S01]  /*4ba0*/  FMUL R18, R9.reuse, R16 ;  /* 0x0000001009127220 */ /* 0x044fe20000400000 */
[----:B------:R-:W-:Y:S01]  /*4bb0*/  @!P5 FMUL R20, R20, 16777216 ;  /* 0x4b8000001414d820 */ /* 0x000fe20000400000 */
[----:B------:R-:W-:Y:S01]  /*4bc0*/  @!P5 FMUL R90, R90, 16777216 ;  /* 0x4b8000005a5ad820 */ /* 0x000fe20000400000 */
[----:B------:R-:W-:Y:S01]  /*4bd0*/  IADD3 R4, R28, -R4, RZ ;  /* 0x800000041c047210 */ /* 0x000fe20007ffe0ff */
[----:B------:R-:W-:Y:S01]  /*4be0*/  FMUL R12, R9, R12 ;  /* 0x0000000c090c7220 */ /* 0x000fe20000400000 */
[----:B------:R-:W-:Y:S01]  /*4bf0*/  FSEL R25, R15, R88, P2 ;  /* 0x000000580f197208 */ /* 0x000fe20001000000 */
[C---:B------:R-:W-:Y:S01]  /*4c00*/  FMUL R102, R9.reuse, R102 ;  /* 0x0000006609667220 */ /* 0x040fe20000400000 */
[----:B------:R-:W-:Y:S01]  /*4c10*/  FSEL R7, RZ, -23, P4 ;  /* 0xc1b80000ff077808 */ /* 0x000fe20002000000 */
[C---:B------:R-:W-:Y:S01]  /*4c20*/  FMUL R13, R9.reuse, R14 ;  /* 0x0000000e090d7220 */ /* 0x040fe20000400000 */
[----:B------:R-:W-:Y:S01]  /*4c30*/  I2FP.F32.S32 R10, R8 ;  /* 0x00000008000a7245 */ /* 0x000fe20000201400 */
[C---:B------:R-:W-:Y:S01]  /*4c40*/  FMUL R15, R9.reuse, R98 ;  /* 0x00000062090f7220 */ /* 0x040fe20000400000 */
[C---:B------:R-:W-:Y:S01]  /*4c50*/  FMUL R94, R9.reuse, R94 ;  /* 0x0000005e095e7220 */ /* 0x040fe20000400000 */
[C---:B---3--:R-:W-:Y:S01]  /*4c60*/  FMUL R11, R6.reuse, R11 ;  /* 0x0000000b060b7220 */ /* 0x048fe20000400000 */
[----:B------:R-:W-:Y:S01]  /*4c70*/  FMUL R16, R6, R17 ;  /* 0x0000001106107220 */ /* 0x000fe20000400000 */
[C---:B------:R-:W-:Y:S01]  /*4c80*/  FMUL R21, R9.reuse, R20 ;  /* 0x0000001409157220 */ /* 0x040fe20000400000 */
[----:B------:R-:W-:Y:S01]  /*4c90*/  FMUL R23, R9, R90 ;  /* 0x0000005a09177220 */ /* 0x000fe20000400000 */
[----:B------:R-:W-:Y:S01]  /*4ca0*/  IADD3 R8, R37, -R8, RZ ;  /* 0x8000000825087210 */ /* 0x000fe20007ffe0ff */
[----:B------:R-:W-:Y:S01]  /*4cb0*/  @!P1 FMUL R101, R101, 16777216 ;  /* 0x4b80000065659820 */ /* 0x000fe20000400000 */
[----:B------:R-:W-:Y:S01]  /*4cc0*/  F2FP.BF16.F32.PACK_AB R17, R11, R16 ;  /* 0x000000100b11723e */ /* 0x000fe200000010ff */
[----:B------:R-:W-:Y:S01]  /*4cd0*/  @!P1 FMUL R97, R97, 16777216 ;  /* 0x4b80000061619820 */ /* 0x000fe20000400000 */
[----:B------:R-:W-:Y:S01]  /*4ce0*/  SHF.R.U32.HI R11, RZ, 0x6, R0 ;  /* 0x00000006ff0b7819 */ /* 0x000fe20000011600 */
[----:B------:R-:W-:Y:S01]  /*4cf0*/  @!P1 FMUL R93, R93, 16777216 ;  /* 0x4b8000005d5d9820 */ /* 0x000fe20000400000 */
[----:B------:R-:W-:Y:S01]  /*4d00*/  @!P1 FMUL R19, R19, 16777216 ;  /* 0x4b80000013139820 */ /* 0x000fe20000400000 */
[----:B------:R-:W-:Y:S01]  /*4d10*/  @!P1 FMUL R89, R89, 16777216 ;  /* 0x4b80000059599820 */ /* 0x000fe20000400000 */
[----:B------:R-:W-:-:S02]  /*4d20*/  IMAD.MOV.U32 R9, RZ, RZ, 0x3dc6b27f ;  /* 0x3dc6b27fff097424 */ /* 0x000fc400078e00ff */
[----:B------:R-:W-:Y:S01]  /*4d30*/  FADD R4, R4, -1 ;  /* 0xbf80000004047421 */ /* 0x000fe20000000000 */
[----:B------:R-:W-:Y:S01]  /*4d40*/  @!P1 FMUL R25, R25, 16777216 ;  /* 0x4b80000019199820 */ /* 0x000fe20000400000 */
[----:B------:R-:W-:Y:S01]  /*4d50*/  SGXT.U32 R11, R11, 0x2 ;  /* 0x000000020b0b781a */ /* 0x000fe20000000000 */
[----:B------:R-:W-:Y:S01]  /*4d60*/  FFMA.FTZ R10, R10, 1.1920928955078125e-07, R7 ;  /* 0x340000000a0a7823 */ /* 0x000fe20000010007 */
[C---:B------:R-:W-:Y:S01]  /*4d70*/  FMUL R101, R6.reuse, R101 ;  /* 0x0000006506657220 */ /* 0x040fe20000400000 */
[C---:B------:R-:W-:Y:S01]  /*4d80*/  FMUL R14, R6.reuse, R97 ;  /* 0x00000061060e7220 */ /* 0x040fe20000400000 */
[C---:B------:R-:W-:Y:S01]  /*4d90*/  FMUL R93, R6.reuse, R93 ;  /* 0x0000005d065d7220 */ /* 0x040fe20000400000 */
[C---:B------:R-:W-:Y:S01]  /*4da0*/  FMUL R19, R6.reuse, R19 ;  /* 0x0000001306137220 */ /* 0x040fe20000400000 */
[----:B------:R-:W-:Y:S01]  /*4db0*/  FMUL R20, R6, R89 ;  /* 0x0000005906147220 */ /* 0x000fe20000400000 */
[----:B------:R-:W-:Y:S01]  /*4dc0*/  FADD R8, R8, -1 ;  /* 0xbf80000008087421 */ /* 0x000fe20000000000 */
[----:B------:R-:W-:Y:S01]  /*4dd0*/  FFMA.FTZ R7, R4, R9, -0.16845393180847167969 ;  /* 0xbe2c7f3004077423 */ /* 0x000fe20000010009 */
[----:B------:R-:W-:Y:S01]  /*4de0*/  FMUL R6, R6, R25 ;  /* 0x0000001906067220 */ /* 0x000fe20000400000 */
[----:B0-----:R-:W-:-:S02]  /*4df0*/  IMAD R11, R11, R26, RZ ;  /* 0x0000001a0b0b7224 */ /* 0x001fc400078e02ff */
[----:B------:R-:W-:Y:S01]  /*4e00*/  FFMA.FTZ R9, R8, R9, -0.16845393180847167969 ;  /* 0xbe2c7f3008097423 */ /* 0x000fe20000010009 */
[----:B------:R-:W-:Y:S01]  /*4e10*/  FFMA.FTZ R7, R4, R7, 0.1716887056827545166 ;  /* 0x3e2fcf2a04077423 */ /* 0x000fe20000010007 */
[----:B------:R-:W-:Y:S02]  /*4e20*/  F2FP.BF16.F32.PACK_AB R95, R102, R15 ;  /* 0x0000000f665f723e */ /* 0x000fe400000010ff */
[----:B------:R-:W-:Y:S01]  /*4e30*/  F2FP.BF16.F32.PACK_AB R16, R19, R6 ;  /* 0x000000061310723e */ /* 0x000fe200000010ff */
[----:B------:R-:W-:Y:S01]  /*4e40*/  FFMA.FTZ R9, R8, R9, 0.1716887056827545166 ;  /* 0x3e2fcf2a08097423 */ /* 0x000fe20000010009 */
[----:B------:R-:W-:Y:S01]  /*4e50*/  FFMA.FTZ R7, R4, R7, -0.17900948226451873779 ;  /* 0xbe374e4304077423 */ /* 0x000fe20000010007 */
[----:B------:R-:W-:Y:S01]  /*4e60*/  LEA R15, R26, R11, 0x2 ;  /* 0x0000000b1a0f7211 */ /* 0x000fe200078e10ff */
[----:B------:R-:W-:Y:S01]  /*4e70*/  IMAD R6, R2, UR5, RZ ;  /* 0x0000000502067c24 */ /* 0x000fe2000f8e02ff */
[----:B------:R0:W-:Y:S01]  /*4e80*/  STS.64 [R24+UR7], R16 ;  /* 0x0000001018007988 */ /* 0x0001e20008000a07 */
[----:B------:R-:W-:Y:S01]  /*4e90*/  F2FP.BF16.F32.PACK_AB R101, R101, R14 ;  /* 0x0000000e6565723e */ /* 0x000fe200000010ff */
[----:B------:R-:W-:Y:S01]  /*4ea0*/  FFMA.FTZ R9, R8, R9, -0.17900948226451873779 ;  /* 0xbe374e4308097423 */ /* 0x000fe20000010009 */
[----:B------:R-:W-:Y:S01]  /*4eb0*/  F2FP.BF16.F32.PACK_AB R100, R93, R20 ;  /* 0x000000145d64723e */ /* 0x000fe200000010ff */
[----:B------:R-:W-:Y:S01]  /*4ec0*/  FFMA.FTZ R7, R4, R7, 0.20512372255325317383 ;  /* 0x3e520bf404077423 */ /* 0x000fe20000010007 */
[----:B------:R-:W-:Y:S01]  /*4ed0*/  F2FP.BF16.F32.PACK_AB R13, R12, R13 ;  /* 0x0000000d0c0d723e */ /* 0x000fe200000010ff */
[----:B------:R-:W-:Y:S01]  /*4ee0*/  FFMA.FTZ R9, R8, R9, 0.20512372255325317383 ;  /* 0x3e520bf408097423 */ /* 0x000fe20000010009 */
[----:B------:R-:W-:Y:S01]  /*4ef0*/  F2FP.BF16.F32.PACK_AB R94, R94, R23 ;  /* 0x000000175e5e723e */ /* 0x000fe200000010ff */
[----:B------:R-:W-:Y:S01]  /*4f00*/  FFMA.FTZ R7, R4, R7, -0.24046532809734344482 ;  /* 0xbe763c8b04077423 */ /* 0x000fe20000010007 */
[----:B------:R-:W-:Y:S01]  /*4f10*/  LOP3.LUT R14, R24, 0x8, RZ, 0x3c, !PT ;  /* 0x00000008180e7812 */ /* 0x000fe200078e3cff */
[----:B------:R-:W-:Y:S01]  /*4f20*/  STS.64 [R24+UR7+0x200], R100 ;  /* 0x0002006418007988 */ /* 0x000fe20008000a07 */
[----:B------:R-:W-:Y:S01]  /*4f30*/  F2FP.BF16.F32.PACK_AB R12, R18, R21 ;  /* 0x00000015120c723e */ /* 0x000fe200000010ff */
[----:B------:R-:W-:Y:S01]  /*4f40*/  FFMA.FTZ R9, R8, R9, -0.24046532809734344482 ;  /* 0xbe763c8b08097423 */ /* 0x000fe20000010009 */
[----:B0-----:R-:W-:Y:S01]  /*4f50*/  LEA R17, R26, R15, 0x2 ;  /* 0x0000000f1a117211 */ /* 0x001fe200078e10ff */
[----:B------:R-:W-:Y:S01]  /*4f60*/  STS.64 [R14+UR7+0x1000], R94 ;  /* 0x0010005e0e007988 */ /* 0x000fe20008000a07 */
[----:B------:R-:W-:Y:S01]  /*4f70*/  FFMA.FTZ R7, R4, R7, 0.28857114911079406738 ;  /* 0x3e93bf9904077423 */ /* 0x000fe20000010007 */
[----:B------:R-:W-:Y:S01]  /*4f80*/  FFMA.FTZ R9, R8, R9, 0.28857114911079406738 ;  /* 0x3e93bf9908097423 */ /* 0x000fe20000010009 */
[----:B------:R-:W-:Y:S01]  /*4f90*/  ISETP.GE.U32.AND P1, PT, R28, 0x7f800000, PT ;  /* 0x7f8000001c00780c */ /* 0x000fe20003f26070 */
[----:B------:R-:W-:Y:S01]  /*4fa0*/  IMAD R19, R26, 0x4, R17 ;  /* 0x000000041a137824 */ /* 0x000fe200078e0211 */
[----:B------:R0:W-:Y:S01]  /*4fb0*/  STS.64 [R14+UR7+0x1200], R12 ;  /* 0x0012000c0e007988 */ /* 0x0001e20008000a07 */
[----:B------:R-:W-:Y:S01]  /*4fc0*/  FFMA.FTZ R7, R4, R7, -0.36067417263984680176 ;  /* 0xbeb8aa4904077423 */ /* 0x000fe20000010007 */
[----:B------:R-:W-:Y:S01]  /*4fd0*/  FFMA.FTZ R9, R8, R9, -0.36067417263984680176 ;  /* 0xbeb8aa4908097423 */ /* 0x000fe20000010009 */
[----:B------:R-:W-:Y:S01]  /*4fe0*/  ISETP.GE.U32.AND P3, PT, R37, 0x7f800000, PT ;  /* 0x7f8000002500780c */ /* 0x000fe20003f66070 */
[----:B------:R-:W-:Y:S01]  /*4ff0*/  BAR.SYNC.DEFER_BLOCKING 0x0 ;  /* 0x0000000000007b1d */ /* 0x000fe20000010000 */
[----:B------:R-:W-:Y:S01]  /*5000*/  LEA R22, R26, R19, 0x2 ;  /* 0x000000131a167211 */ /* 0x000fe200078e10ff */
[----:B------:R-:W-:Y:S01]  /*5010*/  FFMA.FTZ R7, R4, R7, 0.48089820146560668945 ;  /* 0x3ef6384a04077423 */ /* 0x000fe20000010007 */
[----:B------:R-:W-:Y:S01]  /*5020*/  FFMA.FTZ R9, R8, R9, 0.48089820146560668945 ;  /* 0x3ef6384a08097423 */ /* 0x000fe20000010009 */
[----:B------:R-:W-:Y:S01]  /*5030*/  LOP3.LUT R36, R34, 0x8, RZ, 0x3c, !PT ;  /* 0x0000000822247812 */ /* 0x000fe200078e3cff */
[----:B------:R-:W-:Y:S01]  /*5040*/  USHF.L.U32 UR5, UR4, 0x1, URZ ;  /* 0x0000000104057899 */ /* 0x000fe2000800063f */
[----:B------:R-:W-:Y:S01]  /*5050*/  LEA R23, R26, R22, 0x2 ;  /* 0x000000161a177211 */ /* 0x000fe200078e10ff */
[----:B------:R-:W-:Y:S01]  /*5060*/  FFMA.FTZ R7, R4, R7, -0.72134751081466674805 ;  /* 0xbf38aa3b04077423 */ /* 0x000fe20000010007 */
[----:B------:R-:W-:Y:S01]  /*5070*/  FFMA.FTZ R9, R8, R9, -0.72134751081466674805 ;  /* 0xbf38aa3b08097423 */ /* 0x000fe20000010009 */
[----:B------:R-:W-:-:S02]  /*5080*/  FSETP.NEU.AND P2, PT, R28, RZ, PT ;  /* 0x000000ff1c00720b */ /* 0x000fc40003f4d000 */
[----:B------:R-:W-:Y:S02]  /*5090*/  IMAD R21, R26, 0x4, R23 ;  /* 0x000000041a157824 */ /* 0x000fe400078e0217 */
[----:B------:R-:W-:Y:S01]  /*50a0*/  FMUL R7, R4, R7 ;  /* 0x0000000704077220 */ /* 0x000fe20000400000 */
[----:B------:R-:W-:Y:S01]  /*50b0*/  FMUL R9, R8, R9 ;  /* 0x0000000908097220 */ /* 0x000fe20000400000 */
[----:B------:R-:W-:Y:S02]  /*50c0*/  SHF.L.U32 R0, R0, 0x1, RZ ;  /* 0x0000000100007819 */ /* 0x000fe400000006ff */
[----:B------:R-:W-:Y:S01]  /*50d0*/  LEA R25, R26, R21, 0x2 ;  /* 0x000000151a197211 */ /* 0x000fe200078e10ff */
[----:B------:R-:W-:Y:S01]  /*50e0*/  FMUL R7, R4, R7 ;  /* 0x0000000704077220 */ /* 0x000fe20000400000 */
[----:B------:R-:W-:Y:S02]  /*50f0*/  FMUL R9, R8, R9 ;  /* 0x0000000908097220 */ /* 0x000fe40000400000 */
[----:B------:R-:W-:Y:S01]  /*5100*/  LEA R27, R26, R25, 0x2 ;  /* 0x000000191a1b7211 */ /* 0x000fe200078e10ff */
[----:B------:R-:W-:Y:S01]  /*5110*/  FFMA.FTZ R4, R4, 1.4426950216293334961, R7 ;  /* 0x3fb8aa3b04047823 */ /* 0x000fe20000010007 */
[----:B------:R-:W-:Y:S01]  /*5120*/  @P1 MOV R7, 0x7f800000 ;  /* 0x7f80000000071802 */ /* 0x000fe20000000f00 */
[----:B------:R-:W-:Y:S01]  /*5130*/  FFMA.FTZ R9, R8, 1.4426950216293334961, R9 ;  /* 0x3fb8aa3b08097823 */ /* 0x000fe20000010009 */
[----:B------:R-:W2:Y:S01]  /*5140*/  LDS.64 R42, [R34+UR7] ;  /* 0x00000007222a7984 */ /* 0x000ea20008000a00 */
[----:B------:R-:W-:-:S02]  /*5150*/  IMAD R29, R26, 0x4, R27 ;  /* 0x000000041a1d7824 */ /* 0x000fc400078e021b */
[----:B------:R-:W-:Y:S01]  /*5160*/  FADD R3, R3, R4 ;  /* 0x0000000403037221 */ /* 0x000fe20000000000 */
[----:B------:R-:W-:Y:S01]  /*5170*/  @P3 MOV R8, 0x7f800000 ;  /* 0x7f80000000083802 */ /* 0x000fe20000000f00 */
[----:B------:R-:W3:Y:S01]  /*5180*/  LDS.64 R46, [R36+UR7] ;  /* 0x00000007242e7984 */ /* 0x000ee20008000a00 */
[----:B------:R-:W-:Y:S01]  /*5190*/  @P1 FFMA.FTZ R3, R28, R7, +INF ;  /* 0x7f8000001c031423 */ /* 0x000fe20000010007 */
[----:B------:R-:W-:Y:S01]  /*51a0*/  LEA R31, R26, R29, 0x2 ;  /* 0x0000001d1a1f7211 */ /* 0x000fe200078e10ff */
[----:B------:R-:W-:Y:S01]  /*51b0*/  FADD R4, R10, R9 ;  /* 0x000000090a047221 */ /* 0x000fe20000000000 */
[----:B------:R-:W-:Y:S01]  /*51c0*/  SHF.L.U32 R7, R6, 0x1, RZ ;  /* 0x0000000106077819 */ /* 0x000fe200000006ff */
[----:B------:R-:W-:Y:S01]  /*51d0*/  LDS.64 R44, [R34+UR7+0x400] ;  /* 0x00040007222c7984 */ /* 0x000fe20008000a00 */
[----:B------:R-:W-:Y:S01]  /*51e0*/  @P3 FFMA.FTZ R4, R37, R8, +INF ;  /* 0x7f80000025043423 */ /* 0x000fe20000010008 */
[----:B------:R-:W-:Y:S01]  /*51f0*/  IMAD R33, R26, 0x4, R31 ;  /* 0x000000041a217824 */ /* 0x000fe200078e021f */
[----:B-1----:R-:W-:Y:S01]  /*5200*/  IADD3 R50, P3, P4, R7, UR5, R50 ;  /* 0x0000000507327c10 */ /* 0x002fe2000fc7e032 */
[----:B------:R-:W1:Y:S01]  /*5210*/  LDS.64 R48, [R36+UR7+0x400] ;  /* 0x0004000724307984 */ /* 0x000e620008000a00 */
[----:B------:R-:W-:Y:S01]  /*5220*/  UIMAD.WIDE UR4, UR4, 0x2, URZ ;  /* 0x00000002040478a5 */ /* 0x000fe2000f8e023f */
[----:B------:R-:W-:Y:S01]  /*5230*/  IMAD.HI R6, R6, 0x2, RZ ;  /* 0x0000000206067827 */ /* 0x000fe200078e02ff */
[----:B------:R-:W-:-:S02]  /*5240*/  FSETP.NEU.AND P1, PT, R37, RZ, PT ;  /* 0x000000ff2500720b */ /* 0x000fc40003f2d000 */
[-C--:B------:R-:W-:Y:S01]  /*5250*/  LEA R8, P6, R15, R50.reuse, 0x1 ;  /* 0x000000320f087211 */ /* 0x080fe200078c08ff */
[----:B------:R-:W-:Y:S01]  /*5260*/  IMAD R35, R26, 0x4, R33 ;  /* 0x000000041a237824 */ /* 0x000fe200078e0221 */
[----:B------:R-:W-:Y:S01]  /*5270*/  IADD3.X R52, R6, UR5, R51, P3, P4 ;  /* 0x0000000506347c10 */ /* 0x000fe20009fe8433 */
[----:B------:R-:W-:Y:S01]  /*5280*/  ULDC UR4, c[0x0][0x27c] ;  /* 0x00009f0000047ab9 */ /* 0x000fe20000000800 */
[-C--:B------:R-:W-:Y:S01]  /*5290*/  LEA R6, P5, R11, R50.reuse, 0x1 ;  /* 0x000000320b067211 */ /* 0x080fe200078a08ff */
[----:B------:R-:W-:Y:S01]  /*52a0*/  UIMAD UR4, UR6, UR4, URZ ;  /* 0x00000004060472a4 */ /* 0x000fe2000f8e023f */
[C---:B------:R-:W-:Y:S02]  /*52b0*/  LEA R37, R26.reuse, R35, 0x2 ;  /* 0x000000231a257211 */ /* 0x040fe400078e10ff */
[----:B------:R-:W-:Y:S01]  /*52c0*/  LEA R10, P3, R17, R50, 0x1 ;  /* 0x00000032110a7211 */ /* 0x000fe200078608ff */
[----:B------:R-:W-:Y:S01]  /*52d0*/  USHF.L.U32 UR6, UR4, 0x2, URZ ;  /* 0x0000000204067899 */ /* 0x000fe2000800063f */
[----:B------:R-:W-:Y:S01]  /*52e0*/  LEA.HI.X.SX32 R7, R11, R52, 0x1, P5 ;  /* 0x000000340b077211 */ /* 0x000fe200028f0eff */
[----:B------:R-:W-:Y:S01]  /*52f0*/  UIMAD.WIDE UR4, UR4, 0x4, URZ ;  /* 0x00000004040478a5 */ /* 0x000fe2000f8e023f */
[----:B------:R-:W-:-:S02]  /*5300*/  LEA R38, R26, R37, 0x2 ;  /* 0x000000251a267211 */ /* 0x000fc400078e10ff */
[-C--:B0-----:R-:W-:Y:S02]  /*5310*/  LEA R12, P4, R19, R50.reuse, 0x1 ;  /* 0x00000032130c7211 */ /* 0x081fe400078808ff */
[----:B------:R-:W-:Y:S01]  /*5320*/  LEA R14, P5, R22, R50, 0x1 ;  /* 0x00000032160e7211 */ /* 0x000fe200078a08ff */
[----:B------:R-:W-:Y:S01]  /*5330*/  IMAD R39, R26, 0x4, R38 ;  /* 0x000000041a277824 */ /* 0x000fe200078e0226 */
[----:B------:R-:W-:Y:S02]  /*5340*/  LEA.HI.X.SX32 R11, R17, R52, 0x1, P3 ;  /* 0x00000034110b7211 */ /* 0x000fe400018f0eff */
[----:B------:R-:W-:Y:S02]  /*5350*/  LEA R18, P3, R21, R50, 0x1 ;  /* 0x0000003215127211 */ /* 0x000fe400078608ff */
[----:B------:R-:W-:Y:S01]  /*5360*/  LEA.HI.X.SX32 R9, R15, R52, 0x1, P6 ;  /* 0x000000340f097211 */ /* 0x000fe200030f0eff */
[----:B--2---:R-:W-:Y:S01]  /*5370*/  STG.E.U16 desc[UR40][R6.64], R42 ;  /* 0x0000002a06007986 */ /* 0x004fe2000c101528 */
[----:B------:R-:W-:-:S02]  /*5380*/  LEA R16, P6, R23, R50, 0x1 ;  /* 0x0000003217107211 */ /* 0x000fc400078c08ff */
[-C--:B------:R-:W-:Y:S01]  /*5390*/  LEA.HI.X.SX32 R13, R19, R52.reuse, 0x1, P4 ;  /* 0x00000034130d7211 */ /* 0x080fe200020f0eff */
[----:B---3--:R0:W-:Y:S01]  /*53a0*/  STG.E.U16 desc[UR40][R8.64], R46 ;  /* 0x0000002e08007986 */ /* 0x0081e2000c101528 */
[----:B------:R-:W-:Y:S02]  /*53b0*/  LEA.HI.X.SX32 R15, R22, R52, 0x1, P5 ;  /* 0x00000034160f7211 */ /* 0x000fe400028f0eff */
[----:B------:R-:W-:Y:S02]  /*53c0*/  LEA R22, P5, R27, R50, 0x1 ;  /* 0x000000321b167211 */ /* 0x000fe400078a08ff */
[----:B------:R-:W-:Y:S02]  /*53d0*/  LEA.HI.X.SX32 R19, R21, R52, 0x1, P3 ;  /* 0x0000003415137211 */ /* 0x000fe400018f0eff */
[----:B------:R-:W-:Y:S02]  /*53e0*/  LEA R26, P3, R31, R50, 0x1 ;  /* 0x000000321f1a7211 */ /* 0x000fe400078608ff */
[----:B------:R-:W-:-:S02]  /*53f0*/  LEA.HI.X.SX32 R17, R23, R52, 0x1, P6 ;  /* 0x0000003417117211 */ /* 0x000fc400030f0eff */
[----:B------:R-:W-:Y:S01]  /*5400*/  LEA.HI.X.SX32 R23, R27, R52, 0x1, P5 ;  /* 0x000000341b177211 */ /* 0x000fe200028f0eff */
[----:B0-----:R-:W0:Y:S01]  /*5410*/  LDC.64 R8, c[0x0][0x230] ;  /* 0x00008c00ff087b82 */ /* 0x001e220000000a00 */
[----:B------:R-:W-:Y:S02]  /*5420*/  LEA R30, P5, R35, R50, 0x1 ;  /* 0x00000032231e7211 */ /* 0x000fe400078a08ff */
[----:B------:R-:W-:Y:S02]  /*5430*/  LEA.HI.X.SX32 R27, R31, R52, 0x1, P3 ;  /* 0x000000341f1b7211 */ /* 0x000fe400018f0eff */
[C---:B------:R-:W-:Y:S02]  /*5440*/  LEA R34, P3, R38.reuse, R50, 0x1 ;  /* 0x0000003226227211 */ /* 0x040fe400078608ff */
[-C--:B------:R-:W-:Y:S02]  /*5450*/  LEA.HI.X.SX32 R31, R35, R52.reuse, 0x1, P5 ;  /* 0x00000034231f7211 */ /* 0x080fe400028f0eff */
[----:B------:R-:W-:-:S02]  /*5460*/  LEA.HI.X.SX32 R35, R38, R52, 0x1, P3 ;  /* 0x0000003426237211 */ /* 0x000fc400018f0eff */
[----:B------:R-:W-:Y:S02]  /*5470*/  PRMT R7, R42, 0x7632, R7 ;  /* 0x000076322a077816 */ /* 0x000fe40000000007 */
[-C--:B------:R-:W-:Y:S02]  /*5480*/  LEA R20, P4, R25, R50.reuse, 0x1 ;  /* 0x0000003219147211 */ /* 0x080fe400078808ff */
[----:B------:R-:W-:Y:S01]  /*5490*/  PRMT R38, R46, 0x7632, R38 ;  /* 0x000076322e267816 */ /* 0x000fe20000000026 */
[----:B------:R2:W-:Y:S01]  /*54a0*/  STG.E.U16 desc[UR40][R10.64], R7 ;  /* 0x000000070a007986 */ /* 0x0005e2000c101528 */
[----:B------:R-:W-:Y:S02]  /*54b0*/  LEA R24, P6, R29, R50, 0x1 ;  /* 0x000000321d187211 */ /* 0x000fe400078c08ff */
[----:B------:R-:W-:Y:S01]  /*54c0*/  LEA.HI.X.SX32 R21, R25, R52, 0x1, P4 ;  /* 0x0000003419157211 */ /* 0x000fe200020f0eff */
[----:B------:R3:W-:Y:S01]  /*54d0*/  STG.E.U16 desc[UR40][R12.64], R38 ;  /* 0x000000260c007986 */ /* 0x0007e2000c101528 */
[----:B------:R-:W-:-:S02]  /*54e0*/  LEA R28, P4, R33, R50, 0x1 ;  /* 0x00000032211c7211 */ /* 0x000fc400078808ff */
[----:B------:R-:W-:Y:S01]  /*54f0*/  LEA.HI.X.SX32 R25, R29, R52, 0x1, P6 ;  /* 0x000000341d197211 */ /* 0x000fe200030f0eff */
[----:B------:R4:W-:Y:S01]  /*5500*/  STG.E.U16 desc[UR40][R14.64], R43 ;  /* 0x0000002b0e007986 */ /* 0x0009e2000c101528 */
[----:B------:R-:W-:Y:S02]  /*5510*/  LEA R32, P6, R37, R50, 0x1 ;  /* 0x0000003225207211 */ /* 0x000fe400078c08ff */
[----:B------:R-:W-:Y:S01]  /*5520*/  LEA.HI.X.SX32 R29, R33, R52, 0x1, P4 ;  /* 0x00000034211d7211 */ /* 0x000fe200020f0eff */
[----:B------:R5:W-:Y:S01]  /*5530*/  STG.E.U16 desc[UR40][R16.64], R47 ;  /* 0x0000002f10007986 */ /* 0x000be2000c101528 */
[----:B--2---:R-:W-:Y:S02]  /*5540*/  PRMT R11, R43, 0x7632, R11 ;  /* 0x000076322b0b7816 */ /* 0x004fe4000000000b */
[----:B------:R-:W-:Y:S02]  /*5550*/  LEA R36, P4, R39, R50, 0x1 ;  /* 0x0000003227247211 */ /* 0x000fe400078808ff */
[----:B---3--:R-:W-:Y:S01]  /*5560*/  PRMT R13, R47, 0x7632, R13 ;  /* 0x000076322f0d7816 */ /* 0x008fe2000000000d */
[----:B------:R2:W-:Y:S01]  /*5570*/  STG.E.U16 desc[UR40][R18.64], R11 ;  /* 0x0000000b12007986 */ /* 0x0005e2000c101528 */
[----:B-1----:R-:W-:-:S02]  /*5580*/  PRMT R7, R48, 0x7632, R7 ;  /* 0x0000763230077816 */ /* 0x002fc40000000007 */
[----:B----4-:R-:W-:Y:S01]  /*5590*/  PRMT R15, R44, 0x7632, R15 ;  /* 0x000076322c0f7816 */ /* 0x010fe2000000000f */
[----:B------:R-:W-:Y:S01]  /*55a0*/  STG.E.U16 desc[UR40][R20.64], R13 ;  /* 0x0000000d14007986 */ /* 0x000fe2000c101528 */
[-C--:B------:R-:W-:Y:S02]  /*55b0*/  LEA.HI.X.SX32 R33, R37, R52.reuse, 0x1, P6 ;  /* 0x0000003425217211 */ /* 0x080fe400030f0eff */
[----:B-----5:R-:W-:Y:S01]  /*55c0*/  PRMT R17, R45, 0x7632, R17 ;  /* 0x000076322d117816 */ /* 0x020fe20000000011 */
[----:B------:R-:W-:Y:S01]  /*55d0*/  STG.E.U16 desc[UR40][R22.64], R44 ;  /* 0x0000002c16007986 */ /* 0x000fe2000c101528 */
[----:B------:R-:W-:Y:S02]  /*55e0*/  LEA.HI.X.SX32 R37, R39, R52, 0x1, P4 ;  /* 0x0000003427257211 */ /* 0x000fe400020f0eff */
[----:B------:R-:W-:Y:S01]  /*55f0*/  FSEL R4, R4, -INF , P1 ;  /* 0xff80000004047808 */ /* 0x000fe20000800000 */
[----:B------:R-:W-:Y:S01]  /*5600*/  STG.E.U16 desc[UR40][R24.64], R48 ;  /* 0x0000003018007986 */ /* 0x000fe2000c101528 */
[----:B--2---:R-:W-:-:S02]  /*5610*/  PRMT R18, R49, 0x7632, R18 ;  /* 0x0000763231127816 */ /* 0x004fc40000000012 */
[----:B------:R-:W-:Y:S01]  /*5620*/  FSEL R6, R3, -INF , P2 ;  /* 0xff80000003067808 */ /* 0x000fe20001000000 */
[----:B------:R-:W-:Y:S01]  /*5630*/  STG.E.U16 desc[UR40][R26.64], R15 ;  /* 0x0000000f1a007986 */ /* 0x000fe2000c101528 */
[----:B------:R-:W-:-:S03]  /*5640*/  SHF.L.U32 R3, R2, 0x2, RZ ;  /* 0x0000000202037819 */ /* 0x000fc600000006ff */
[----:B------:R1:W-:Y:S01]  /*5650*/  STG.E.U16 desc[UR40][R28.64], R7 ;  /* 0x000000071c007986 */ /* 0x0003e2000c101528 */
[----:B------:R-:W-:-:S03]  /*5660*/  FFMA R6, R6, 0.69314718246459960938, R5 ;  /* 0x3f31721806067823 */ /* 0x000fc60000000005 */
[----:B------:R2:W-:Y:S04]  /*5670*/  STG.E.U16 desc[UR40][R30.64], R45 ;  /* 0x0000002d1e007986 */ /* 0x0005e8000c101528 */
[----:B------:R2:W-:Y:S04]  /*5680*/  STG.E.U16 desc[UR40][R32.64], R49 ;  /* 0x0000003120007986 */ /* 0x0005e8000c101528 */
[----:B------:R2:W-:Y:S01]  /*5690*/  STG.E.U16 desc[UR40][R34.64], R17 ;  /* 0x0000001122007986 */ /* 0x0005e2000c101528 */
[----:B-1----:R-:W-:Y:S01]  /*56a0*/  FFMA R7, R4, 0.69314718246459960938, R217 ;  /* 0x3f31721804077823 */ /* 0x002fe200000000d9 */
[----:B------:R-:W-:Y:S01]  /*56b0*/  LOP3.LUT R4, R0, 0xf8, RZ, 0xc0, !PT ;  /* 0x000000f800047812 */ /* 0x000fe200078ec0ff */
[----:B------:R-:W-:Y:S01]  /*56c0*/  IMAD.HI R0, R2, 0x4, RZ ;  /* 0x0000000402007827 */ /* 0x000fe200078e02ff */
[----:B------:R2:W-:Y:S01]  /*56d0*/  STG.E.U16 desc[UR40][R36.64], R18 ;  /* 0x0000001224007986 */ /* 0x0005e2000c101528 */
[----:B------:R-:W-:Y:S01]  /*56e0*/  BAR.SYNC.DEFER_BLOCKING 0x0 ;  /* 0x0000000000007b1d */ /* 0x000fe20000010000 */
[----:B0-----:R-:W-:-:S04]  /*56f0*/  IADD3 R2, P1, P2, R3, UR6, R8 ;  /* 0x0000000603027c10 */ /* 0x001fc8000fa3e008 */
[----:B------:R-:W-:Y:S01]  /*5700*/  IADD3.X R3, R0, UR5, R9, P1, P2 ;  /* 0x0000000500037c10 */ /* 0x000fe20008fe4409 */
[----:B------:R2:W-:Y:S02]  /*5710*/  STS.64 [R4+UR7], R6 ;  /* 0x0000000604007988 */ /* 0x0005e40008000a07 */
[----:B------:R-:W-:Y:S06]  /*5720*/  BAR.SYNC.DEFER_BLOCKING 0x0 ;  /* 0x0000000000007b1d */ /* 0x000fec0000010000 */
[----:B------:R-:W-:Y:S05]  /*5730*/  @P0 EXIT ;  /* 0x000000000000094d */ /* 0x000fea0003800000 */
[----:B------:R-:W0:Y:S04]  /*5740*/  LDS R5, [R40] ;  /* 0x0000000028057984 */ /* 0x000e280000000800 */
[----:B0-----:R-:W-:Y:S01]  /*5750*/  STG.E desc[UR40][R2.64], R5 ;  /* 0x0000000502007986 */ /* 0x001fe2000c101928 */
[----:B------:R-:W-:Y:S05]  /*5760*/  EXIT ;  /* 0x000000000000794d */ /* 0x000fea0003800000 */
.L_x_2:
[----:B------:R-:W-:-:S00]  /*5770*/  BRA `(.L_x_2) ;  /* 0xfffffffc00fc7947 */ /* 0x000fc0000383ffff */
[----:B------:R-:W-:-:S00]  /*5780*/  NOP ;  /* 0x0000000000007918 */ /* 0x000fc00000000000 */
[----:B------:R-:W-:-:S00]  /*5790*/  NOP ;  /* 0x0000000000007918 */ /* 0x000fc00000000000 */
[----:B------:R-:W-:-:S00]  /*57a0*/  NOP ;  /* 0x0000000000007918 */ /* 0x000fc00000000000 */
[----:B------:R-:W-:-:S00]  /*57b0*/  NOP ;  /* 0x0000000000007918 */ /* 0x000fc00000000000 */
[----:B------:R-:W-:-:S00]  /*57c0*/  NOP ;  /* 0x0000000000007918 */ /* 0x000fc00000000000 */
[----:B------:R-:W-:-:S00]  /*57d0*/  NOP ;  /* 0x0000000000007918 */ /* 0x000fc00000000000 */
[----:B------:R-:W-:-:S00]  /*57e0*/  NOP ;  /* 0x0000000000007918 */ /* 0x000fc00000000000 */
[----:B------:R-:W-:-:S00]  /*57f0*/  NOP ;  /* 0x0000000000007918 */ /* 0x000fc00000000000 */
.L_x_3:


//--------------------- .nv.global.init           --------------------------
	.section	.nv.global.init,"aw",@progbits
.nv.global.init:
	.type		_$_str,@object
	.size		_$_str,(.L_0 - _$_str)
_$_str:
        /*0000*/ 	.byte	0x5f, 0x5f, 0x43, 0x55, 0x44, 0x41, 0x5f, 0x46, 0x54, 0x5a, 0x00
.L_0:


//--------------------- .nv.shared.attn_fwd       --------------------------
	.section	.nv.shared.attn_fwd,"aw",@nobits
	.sectionflags	@""
	.align	16
	.zero		1024


//--------------------- .nv.shared.reserved.0     --------------------------
	.section	.nv.shared.reserved.0,"aw",@nobits
	.weak		__nv_reservedSMEM_offset_0_alias
	.size		__nv_reservedSMEM_offset_0_alias, 0, 0
	.other		__nv_reservedSMEM_offset_0_alias,@"STO_CUDA_RESERVED_SHARED STV_DEFAULT"
__nv_reservedSMEM_offset_0_alias:
	.zero		0


//--------------------- .nv.constant0.attn_fwd    --------------------------
	.section	.nv.constant0.attn_fwd,"a",@progbits
	.sectionflags	@""
	.align	4
.nv.constant0.attn_fwd:
	.zero		664


//--------------------- SYMBOLS --------------------------

	.type		.nv.reservedSmem.offset0,@object
	.size		.nv.reservedSmem.offset0,0x4
